	.target	sm_90a

	.elftype	@"ET_EXEC"


//--------------------- .note.nv.tkinfo           --------------------------
	.section	.note.nv.tkinfo,"",@"SHT_NOTE"
	.sectionflags	@"SHF_NOTE_NV_TKINFO"
	.tkinfo
        /*0018*/ 	.word	0x00000002
        /*0030*/ 	.string	""
        /*0030*/ 	.string	"ptxas"
        /*0030*/ 	.string	"Cuda compilation tools, release 13.0, V13.0.88"
        /*0030*/ 	.string	"Build cuda_13.0.r13.0/compiler.36424714_0"
        /*0030*/ 	.string	"-arch sm_90a -m 64 "



//--------------------- .note.nv.cuinfo           --------------------------
	.section	.note.nv.cuinfo,"",@"SHT_NOTE"
	.sectionflags	@"SHF_NOTE_NV_CUINFO"
        /*0018*/ 	.short	0x0002
        /*001a*/ 	.short	0x005a
        /*001c*/ 	.short	0x0082
	.zero		2


//--------------------- .nv.info                  --------------------------
	.section	.nv.info,"",@"SHT_CUDA_INFO"
	.align	4


	//----- nvinfo : EIATTR_REGCOUNT
	.align		4
        /*0000*/ 	.byte	0x04, 0x2f
        /*0002*/ 	.short	(.L_15 - .L_14)
	.align		4
.L_14:
        /*0004*/ 	.word	index@(_ZN7cutlass13device_kernelINS_4gemm6kernel13GemmUniversalIN4cute5tupleIJiiiiEEENS1_10collective13CollectiveMmaINS1_34MainloopSm90TmaGmmaWarpSpecializedILi37ENS5_IJNS4_1CILi1EEENSA_ILi4EEESB_EEENS1_32KernelTmaWarpSpecializedPingpongEEENS5_IJNSA_ILi64EEENSA_ILi128EEENSA_ILi32EEEEEEaNS5_IJlSB_lEEEaSK_NS4_8TiledMMAINS4_8MMA_AtomIJNS4_4SM904GMMA27MMA_64x128x32_S32S8S8_SS_TNEEEENS4_6LayoutINS5_IJSB_SB_SB_EEENS5_IJNSA_ILi0EEEST_ST_EEEEENS5_IJNS4_10UnderscoreESW_SW_EEEEENS4_23SM90_TMA_LOAD_MULTICASTENS4_14ComposedLayoutINS4_7SwizzleILi1ELi4ELi3EEENS4_18smem_ptr_flag_bitsILi8EEENSR_INS5_IJNSA_ILi8EEESI_EEENS5_IJSI_SB_EEEEEEEvNS4_8identityENS4_13SM90_TMA_LOADES19_vS1A_EENS_8epilogue10collective6detail29Sm90TmaWarpSpecializedAdapterINS1E_15DefaultEpilogueIaSK_SK_NS1D_6thread17LinearCombinationIaLi1EiiLNS1I_9ScaleType4KindE0ELNS_15FloatRoundStyleE2EaEENS1_15EpilogueDefaultEEEEEvvEEEEvNT_6ParamsE)
        /*0008*/ 	.word	0x000000a8


	//----- nvinfo : EIATTR_FRAME_SIZE
	.align		4
.L_15:
        /*000c*/ 	.byte	0x04, 0x11
        /*000e*/ 	.short	(.L_17 - .L_16)
	.align		4
.L_16:
        /*0010*/ 	.word	index@(_ZN7cutlass13device_kernelINS_4gemm6kernel13GemmUniversalIN4cute5tupleIJiiiiEEENS1_10collective13CollectiveMmaINS1_34MainloopSm90TmaGmmaWarpSpecializedILi37ENS5_IJNS4_1CILi1EEENSA_ILi4EEESB_EEENS1_32KernelTmaWarpSpecializedPingpongEEENS5_IJNSA_ILi64EEENSA_ILi128EEENSA_ILi32EEEEEEaNS5_IJlSB_lEEEaSK_NS4_8TiledMMAINS4_8MMA_AtomIJNS4_4SM904GMMA27MMA_64x128x32_S32S8S8_SS_TNEEEENS4_6LayoutINS5_IJSB_SB_SB_EEENS5_IJNSA_ILi0EEEST_ST_EEEEENS5_IJNS4_10UnderscoreESW_SW_EEEEENS4_23SM90_TMA_LOAD_MULTICASTENS4_14ComposedLayoutINS4_7SwizzleILi1ELi4ELi3EEENS4_18smem_ptr_flag_bitsILi8EEENSR_INS5_IJNSA_ILi8EEESI_EEENS5_IJSI_SB_EEEEEEEvNS4_8identityENS4_13SM90_TMA_LOADES19_vS1A_EENS_8epilogue10collective6detail29Sm90TmaWarpSpecializedAdapterINS1E_15DefaultEpilogueIaSK_SK_NS1D_6thread17LinearCombinationIaLi1EiiLNS1I_9ScaleType4KindE0ELNS_15FloatRoundStyleE2EaEENS1_15EpilogueDefaultEEEEEvvEEEEvNT_6ParamsE)
        /*0014*/ 	.word	0x00000008


	//----- nvinfo : EIATTR_MIN_STACK_SIZE
	.align		4
.L_17:
        /*0018*/ 	.byte	0x04, 0x12
        /*001a*/ 	.short	(.L_19 - .L_18)
	.align		4
.L_18:
        /*001c*/ 	.word	index@(_ZN7cutlass13device_kernelINS_4gemm6kernel13GemmUniversalIN4cute5tupleIJiiiiEEENS1_10collective13CollectiveMmaINS1_34MainloopSm90TmaGmmaWarpSpecializedILi37ENS5_IJNS4_1CILi1EEENSA_ILi4EEESB_EEENS1_32KernelTmaWarpSpecializedPingpongEEENS5_IJNSA_ILi64EEENSA_ILi128EEENSA_ILi32EEEEEEaNS5_IJlSB_lEEEaSK_NS4_8TiledMMAINS4_8MMA_AtomIJNS4_4SM904GMMA27MMA_64x128x32_S32S8S8_SS_TNEEEENS4_6LayoutINS5_IJSB_SB_SB_EEENS5_IJNSA_ILi0EEEST_ST_EEEEENS5_IJNS4_10UnderscoreESW_SW_EEEEENS4_23SM90_TMA_LOAD_MULTICASTENS4_14ComposedLayoutINS4_7SwizzleILi1ELi4ELi3EEENS4_18smem_ptr_flag_bitsILi8EEENSR_INS5_IJNSA_ILi8EEESI_EEENS5_IJSI_SB_EEEEEEEvNS4_8identityENS4_13SM90_TMA_LOADES19_vS1A_EENS_8epilogue10collective6detail29Sm90TmaWarpSpecializedAdapterINS1E_15DefaultEpilogueIaSK_SK_NS1D_6thread17LinearCombinationIaLi1EiiLNS1I_9ScaleType4KindE0ELNS_15FloatRoundStyleE2EaEENS1_15EpilogueDefaultEEEEEvvEEEEvNT_6ParamsE)
        /*0020*/ 	.word	0x00000008
.L_19:


//--------------------- .nv.compat                --------------------------
	.section	.nv.compat,"",@"SHT_CUDA_COMPAT_INFO"
	.align	4
        /*0000*/ 	.byte	0x02, 0x09, 0x01, 0x00, 0x02, 0x02, 0x04, 0x00, 0x02, 0x05, 0x05, 0x00, 0x03, 0x07, 0x01, 0x01
        /*0010*/ 	.byte	0x02, 0x03, 0x01, 0x00, 0x02, 0x06, 0x01, 0x00, 0x04, 0x0b, 0x08, 0x00, 0x00, 0x00, 0x00, 0x00
        /*0020*/ 	.byte	0x00, 0x00, 0x00, 0x00


//--------------------- .nv.info._ZN7cutlass13device_kernelINS_4gemm6kernel13GemmUniversalIN4cute5tupleIJiiiiEEENS1_10collective13CollectiveMmaINS1_34MainloopSm90TmaGmmaWarpSpecializedILi37ENS5_IJNS4_1CILi1EEENSA_ILi4EEESB_EEENS1_32KernelTmaWarpSpecializedPingpongEEENS5_IJNSA_ILi64EEENSA_ILi128EEENSA_ILi32EEEEEEaNS5_IJlSB_lEEEaSK_NS4_8TiledMMAINS4_8MMA_AtomIJNS4_4SM904GMMA27MMA_64x128x32_S32S8S8_SS_TNEEEENS4_6LayoutINS5_IJSB_SB_SB_EEENS5_IJNSA_ILi0EEEST_ST_EEEEENS5_IJNS4_10UnderscoreESW_SW_EEEEENS4_23SM90_TMA_LOAD_MULTICASTENS4_14ComposedLayoutINS4_7SwizzleILi1ELi4ELi3EEENS4_18smem_ptr_flag_bitsILi8EEENSR_INS5_IJNSA_ILi8EEESI_EEENS5_IJSI_SB_EEEEEEEvNS4_8identityENS4_13SM90_TMA_LOADES19_vS1A_EENS_8epilogue10collective6detail29Sm90TmaWarpSpecializedAdapterINS1E_15DefaultEpilogueIaSK_SK_NS1D_6thread17LinearCombinationIaLi1EiiLNS1I_9ScaleType4KindE0ELNS_15FloatRoundStyleE2EaEENS1_15EpilogueDefaultEEEEEvvEEEEvNT_6ParamsE --------------------------
	.section	.nv.info._ZN7cutlass13device_kernelINS_4gemm6kernel13GemmUniversalIN4cute5tupleIJiiiiEEENS1_10collective13CollectiveMmaINS1_34MainloopSm90TmaGmmaWarpSpecializedILi37ENS5_IJNS4_1CILi1EEENSA_ILi4EEESB_EEENS1_32KernelTmaWarpSpecializedPingpongEEENS5_IJNSA_ILi64EEENSA_ILi128EEENSA_ILi32EEEEEEaNS5_IJlSB_lEEEaSK_NS4_8TiledMMAINS4_8MMA_AtomIJNS4_4SM904GMMA27MMA_64x128x32_S32S8S8_SS_TNEEEENS4_6LayoutINS5_IJSB_SB_SB_EEENS5_IJNSA_ILi0EEEST_ST_EEEEENS5_IJNS4_10UnderscoreESW_SW_EEEEENS4_23SM90_TMA_LOAD_MULTICASTENS4_14ComposedLayoutINS4_7SwizzleILi1ELi4ELi3EEENS4_18smem_ptr_flag_bitsILi8EEENSR_INS5_IJNSA_ILi8EEESI_EEENS5_IJSI_SB_EEEEEEEvNS4_8identityENS4_13SM90_TMA_LOADES19_vS1A_EENS_8epilogue10collective6detail29Sm90TmaWarpSpecializedAdapterINS1E_15DefaultEpilogueIaSK_SK_NS1D_6thread17LinearCombinationIaLi1EiiLNS1I_9ScaleType4KindE0ELNS_15FloatRoundStyleE2EaEENS1_15EpilogueDefaultEEEEEvvEEEEvNT_6ParamsE,"",@"SHT_CUDA_INFO"
	.sectionflags	@""
	.align	4


	//----- nvinfo : EIATTR_CUDA_API_VERSION
	.align		4
        /*0000*/ 	.byte	0x04, 0x37
        /*0002*/ 	.short	(.L_21 - .L_20)
.L_20:
        /*0004*/ 	.word	0x00000082


	//----- nvinfo : EIATTR_KPARAM_INFO
	.align		4
.L_21:
        /*0008*/ 	.byte	0x04, 0x17
        /*000a*/ 	.short	(.L_23 - .L_22)
.L_22:
        /*000c*/ 	.word	0x00000000
        /*0010*/ 	.short	0x0000
        /*0012*/ 	.short	0x0070
        /*0014*/ 	.byte	0x00, 0xf0, 0x01, 0x10


	//----- nvinfo : EIATTR_SPARSE_MMA_MASK
	.align		4
.L_23:
        /*0018*/ 	.byte	0x03, 0x50
        /*001a*/ 	.short	0x0000


	//----- nvinfo : EIATTR_MAXREG_COUNT
	.align		4
        /*001c*/ 	.byte	0x03, 0x1b
        /*001e*/ 	.short	0x00a8


	//----- nvinfo : EIATTR_NUM_BARRIERS
	.align		4
        /*0020*/ 	.byte	0x02, 0x4c
        /*0022*/ 	.byte	0x01
	.zero		1


	//----- nvinfo : EIATTR_EXTERNS
	.align		4
        /*0024*/ 	.byte	0x04, 0x0f
        /*0026*/ 	.short	(.L_25 - .L_24)


	//   ....[0]....
	.align		4
.L_24:
        /*0028*/ 	.word	index@(__assertfail)


	//----- nvinfo : EIATTR_ANNOTATIONS
	.align		4
.L_25:
        /*002c*/ 	.byte	0x04, 0x55
        /*002e*/ 	.short	(.L_27 - .L_26)


	//   ....[0]....
.L_26:
        /*0030*/ 	.word	0x00000001
        /*0034*/ 	.byte	0x90, 0x11, 0x00, 0x00, 0x01, 0x00, 0x00, 0x00, 0x50, 0x18, 0x00, 0x00, 0x01, 0x00, 0x00, 0x00
        /*0044*/ 	.byte	0x80, 0x57, 0x00, 0x00, 0x01, 0x00, 0x00, 0x00, 0x90, 0x63, 0x00, 0x00


	//----- nvinfo : EIATTR_MERCURY_ISA_VERSION
	.align		4
.L_27:
        /*0050*/ 	.byte	0x03, 0x5f
        /*0052*/ 	.short	0x0101


	//----- nvinfo : EIATTR_INT_WARP_WIDE_INSTR_OFFSETS
	.align		4
        /*0054*/ 	.byte	0x04, 0x31
        /*0056*/ 	.short	(.L_29 - .L_28)


	//   ....[0]....
.L_28:
        /*0058*/ 	.word	0x00000920


	//   ....[1]....
        /*005c*/ 	.word	0x00000960


	//   ....[2]....
        /*0060*/ 	.word	0x000009e0


	//   ....[3]....
        /*0064*/ 	.word	0x00000a40


	//   ....[4]....
        /*0068*/ 	.word	0x00000af0


	//   ....[5]....
        /*006c*/ 	.word	0x00000b00


	//   ....[6]....
        /*0070*/ 	.word	0x00000b70


	//   ....[7]....
        /*0074*/ 	.word	0x00000bc0


	//----- nvinfo : EIATTR_COOP_GROUP_MASK_REGIDS
	.align		4
.L_29:
        /*0078*/ 	.byte	0x04, 0x29
        /*007a*/ 	.short	(.L_31 - .L_30)


	//   ....[0]....
.L_30:
        /*007c*/ 	.word	0xffffffff


	//   ....[1]....
        /*0080*/ 	.word	0xffffffff


	//   ....[2]....
        /*0084*/ 	.word	0xffffffff


	//   ....[3]....
        /*0088*/ 	.word	0xffffffff


	//   ....[4]....
        /*008c*/ 	.word	0xffffffff


	//   ....[5]....
        /*0090*/ 	.word	0xffffffff


	//   ....[6]....
        /*0094*/ 	.word	0xffffffff


	//----- nvinfo : EIATTR_COOP_GROUP_INSTR_OFFSETS
	.align		4
.L_31:
        /*0098*/ 	.byte	0x04, 0x28
        /*009a*/ 	.short	(.L_33 - .L_32)


	//   ....[0]....
.L_32:
        /*009c*/ 	.word	0x00000070


	//   ....[1]....
        /*00a0*/ 	.word	0x00000080


	//   ....[2]....
        /*00a4*/ 	.word	0x00000140


	//   ....[3]....
        /*00a8*/ 	.word	0x00000740


	//   ....[4]....
        /*00ac*/ 	.word	0x00000780


	//   ....[5]....
        /*00b0*/ 	.word	0x00000820


	//   ....[6]....
        /*00b4*/ 	.word	0x00000d40


	//----- nvinfo : EIATTR_REG_RECONFIG
	.align		4
.L_33:
        /*00b8*/ 	.byte	0x01, 0x54
	.zero		2


	//----- nvinfo : EIATTR_SYSCALL_OFFSETS
	.align		4
        /*00bc*/ 	.byte	0x04, 0x46
        /*00be*/ 	.short	(.L_35 - .L_34)


	//   ....[0]....
.L_34:
        /*00c0*/ 	.word	0x00001ce0


	//----- nvinfo : EIATTR_MBARRIER_INSTR_OFFSETS
	.align		4
.L_35:
        /*00c4*/ 	.byte	0x04, 0x39
        /*00c6*/ 	.short	(.L_37 - .L_36)


	//   ....[0]....
.L_36:
        /*00c8*/ 	.word	0x00000270
        /*00cc*/ 	.word	0x000000ff
        /*00d0*/ 	.word	0x00000000
        /*00d4*/ 	.short	0x0100
        /*00d6*/ 	.byte	0x08
	.zero		1


	//   ....[1]....
        /*00d8*/ 	.word	0x00000280
        /*00dc*/ 	.word	0x000000ff
        /*00e0*/ 	.word	0x00000128
        /*00e4*/ 	.short	0x0100
        /*00e6*/ 	.byte	0x08
	.zero		1


	//   ....[2]....
        /*00e8*/ 	.word	0x00000290
        /*00ec*/ 	.word	0x000000ff
        /*00f0*/ 	.word	0x00000008
        /*00f4*/ 	.short	0x0100
        /*00f6*/ 	.byte	0x08
	.zero		1


	//   ....[3]....
        /*00f8*/ 	.word	0x000002a0
        /*00fc*/ 	.word	0x000000ff
        /*0100*/ 	.word	0x00000130
        /*0104*/ 	.short	0x0100
        /*0106*/ 	.byte	0x08
	.zero		1


	//   ....[4]....
        /*0108*/ 	.word	0x000002b0
        /*010c*/ 	.word	0x000000ff
        /*0110*/ 	.word	0x00000010
        /*0114*/ 	.short	0x0100
        /*0116*/ 	.byte	0x08
	.zero		1


	//   ....[5]....
        /*0118*/ 	.word	0x000002c0
        /*011c*/ 	.word	0x000000ff
        /*0120*/ 	.word	0x00000138
        /*0124*/ 	.short	0x0100
        /*0126*/ 	.byte	0x08
	.zero		1


	//   ....[6]....
        /*0128*/ 	.word	0x000002d0
        /*012c*/ 	.word	0x000000ff
        /*0130*/ 	.word	0x00000018
        /*0134*/ 	.short	0x0100
        /*0136*/ 	.byte	0x08
	.zero		1


	//   ....[7]....
        /*0138*/ 	.word	0x000002e0
        /*013c*/ 	.word	0x000000ff
        /*0140*/ 	.word	0x00000140
        /*0144*/ 	.short	0x0100
        /*0146*/ 	.byte	0x08
	.zero		1


	//   ....[8]....
        /*0148*/ 	.word	0x000002f0
        /*014c*/ 	.word	0x000000ff
        /*0150*/ 	.word	0x00000020
        /*0154*/ 	.short	0x0100
        /*0156*/ 	.byte	0x08
	.zero		1


	//   ....[9]....
        /*0158*/ 	.word	0x00000300
        /*015c*/ 	.word	0x000000ff
        /*0160*/ 	.word	0x00000148
        /*0164*/ 	.short	0x0100
        /*0166*/ 	.byte	0x08
	.zero		1


	//   ....[10]....
        /*0168*/ 	.word	0x00000310
        /*016c*/ 	.word	0x000000ff
        /*0170*/ 	.word	0x00000028
        /*0174*/ 	.short	0x0100
        /*0176*/ 	.byte	0x08
	.zero		1


	//   ....[11]....
        /*0178*/ 	.word	0x00000320
        /*017c*/ 	.word	0x000000ff
        /*0180*/ 	.word	0x00000150
        /*0184*/ 	.short	0x0100
        /*0186*/ 	.byte	0x08
	.zero		1


	//   ....[12]....
        /*0188*/ 	.word	0x00000330
        /*018c*/ 	.word	0x000000ff
        /*0190*/ 	.word	0x00000030
        /*0194*/ 	.short	0x0100
        /*0196*/ 	.byte	0x08
	.zero		1


	//   ....[13]....
        /*0198*/ 	.word	0x00000340
        /*019c*/ 	.word	0x000000ff
        /*01a0*/ 	.word	0x00000158
        /*01a4*/ 	.short	0x0100
        /*01a6*/ 	.byte	0x08
	.zero		1


	//   ....[14]....
        /*01a8*/ 	.word	0x00000350
        /*01ac*/ 	.word	0x000000ff
        /*01b0*/ 	.word	0x00000038
        /*01b4*/ 	.short	0x0100
        /*01b6*/ 	.byte	0x08
	.zero		1


	//   ....[15]....
        /*01b8*/ 	.word	0x00000360
        /*01bc*/ 	.word	0x000000ff
        /*01c0*/ 	.word	0x00000160
        /*01c4*/ 	.short	0x0100
        /*01c6*/ 	.byte	0x08
	.zero		1


	//   ....[16]....
        /*01c8*/ 	.word	0x00000370
        /*01cc*/ 	.word	0x000000ff
        /*01d0*/ 	.word	0x00000040
        /*01d4*/ 	.short	0x0100
        /*01d6*/ 	.byte	0x08
	.zero		1


	//   ....[17]....
        /*01d8*/ 	.word	0x00000380
        /*01dc*/ 	.word	0x000000ff
        /*01e0*/ 	.word	0x00000168
        /*01e4*/ 	.short	0x0100
        /*01e6*/ 	.byte	0x08
	.zero		1


	//   ....[18]....
        /*01e8*/ 	.word	0x00000390
        /*01ec*/ 	.word	0x000000ff
        /*01f0*/ 	.word	0x00000048
        /*01f4*/ 	.short	0x0100
        /*01f6*/ 	.byte	0x08
	.zero		1


	//   ....[19]....
        /*01f8*/ 	.word	0x000003a0
        /*01fc*/ 	.word	0x000000ff
        /*0200*/ 	.word	0x00000170
        /*0204*/ 	.short	0x0100
        /*0206*/ 	.byte	0x08
	.zero		1


	//   ....[20]....
        /*0208*/ 	.word	0x000003b0
        /*020c*/ 	.word	0x000000ff
        /*0210*/ 	.word	0x00000050
        /*0214*/ 	.short	0x0100
        /*0216*/ 	.byte	0x08
	.zero		1


	//   ....[21]....
        /*0218*/ 	.word	0x000003c0
        /*021c*/ 	.word	0x000000ff
        /*0220*/ 	.word	0x00000178
        /*0224*/ 	.short	0x0100
        /*0226*/ 	.byte	0x08
	.zero		1


	//   ....[22]....
        /*0228*/ 	.word	0x000003d0
        /*022c*/ 	.word	0x000000ff
        /*0230*/ 	.word	0x00000058
        /*0234*/ 	.short	0x0100
        /*0236*/ 	.byte	0x08
	.zero		1


	//   ....[23]....
        /*0238*/ 	.word	0x000003e0
        /*023c*/ 	.word	0x000000ff
        /*0240*/ 	.word	0x00000180
        /*0244*/ 	.short	0x0100
        /*0246*/ 	.byte	0x08
	.zero		1


	//   ....[24]....
        /*0248*/ 	.word	0x000003f0
        /*024c*/ 	.word	0x000000ff
        /*0250*/ 	.word	0x00000060
        /*0254*/ 	.short	0x0100
        /*0256*/ 	.byte	0x08
	.zero		1


	//   ....[25]....
        /*0258*/ 	.word	0x00000400
        /*025c*/ 	.word	0x000000ff
        /*0260*/ 	.word	0x00000188
        /*0264*/ 	.short	0x0100
        /*0266*/ 	.byte	0x08
	.zero		1


	//   ....[26]....
        /*0268*/ 	.word	0x00000410
        /*026c*/ 	.word	0x000000ff
        /*0270*/ 	.word	0x00000068
        /*0274*/ 	.short	0x0100
        /*0276*/ 	.byte	0x08
	.zero		1


	//   ....[27]....
        /*0278*/ 	.word	0x00000420
        /*027c*/ 	.word	0x000000ff
        /*0280*/ 	.word	0x00000190
        /*0284*/ 	.short	0x0100
        /*0286*/ 	.byte	0x08
	.zero		1


	//   ....[28]....
        /*0288*/ 	.word	0x00000430
        /*028c*/ 	.word	0x000000ff
        /*0290*/ 	.word	0x00000070
        /*0294*/ 	.short	0x0100
        /*0296*/ 	.byte	0x08
	.zero		1


	//   ....[29]....
        /*0298*/ 	.word	0x00000440
        /*029c*/ 	.word	0x000000ff
        /*02a0*/ 	.word	0x00000198
        /*02a4*/ 	.short	0x0100
        /*02a6*/ 	.byte	0x08
	.zero		1


	//   ....[30]....
        /*02a8*/ 	.word	0x00000450
        /*02ac*/ 	.word	0x000000ff
        /*02b0*/ 	.word	0x00000078
        /*02b4*/ 	.short	0x0100
        /*02b6*/ 	.byte	0x08
	.zero		1


	//   ....[31]....
        /*02b8*/ 	.word	0x00000460
        /*02bc*/ 	.word	0x000000ff
        /*02c0*/ 	.word	0x000001a0
        /*02c4*/ 	.short	0x0100
        /*02c6*/ 	.byte	0x08
	.zero		1


	//   ....[32]....
        /*02c8*/ 	.word	0x00000470
        /*02cc*/ 	.word	0x000000ff
        /*02d0*/ 	.word	0x00000080
        /*02d4*/ 	.short	0x0100
        /*02d6*/ 	.byte	0x08
	.zero		1


	//   ....[33]....
        /*02d8*/ 	.word	0x00000480
        /*02dc*/ 	.word	0x000000ff
        /*02e0*/ 	.word	0x000001a8
        /*02e4*/ 	.short	0x0100
        /*02e6*/ 	.byte	0x08
	.zero		1


	//   ....[34]....
        /*02e8*/ 	.word	0x00000490
        /*02ec*/ 	.word	0x000000ff
        /*02f0*/ 	.word	0x00000088
        /*02f4*/ 	.short	0x0100
        /*02f6*/ 	.byte	0x08
	.zero		1


	//   ....[35]....
        /*02f8*/ 	.word	0x000004a0
        /*02fc*/ 	.word	0x000000ff
        /*0300*/ 	.word	0x000001b0
        /*0304*/ 	.short	0x0100
        /*0306*/ 	.byte	0x08
	.zero		1


	//   ....[36]....
        /*0308*/ 	.word	0x000004b0
        /*030c*/ 	.word	0x000000ff
        /*0310*/ 	.word	0x00000090
        /*0314*/ 	.short	0x0100
        /*0316*/ 	.byte	0x08
	.zero		1


	//   ....[37]....
        /*0318*/ 	.word	0x000004c0
        /*031c*/ 	.word	0x000000ff
        /*0320*/ 	.word	0x000001b8
        /*0324*/ 	.short	0x0100
        /*0326*/ 	.byte	0x08
	.zero		1


	//   ....[38]....
        /*0328*/ 	.word	0x000004d0
        /*032c*/ 	.word	0x000000ff
        /*0330*/ 	.word	0x00000098
        /*0334*/ 	.short	0x0100
        /*0336*/ 	.byte	0x08
	.zero		1


	//   ....[39]....
        /*0338*/ 	.word	0x000004e0
        /*033c*/ 	.word	0x000000ff
        /*0340*/ 	.word	0x000001c0
        /*0344*/ 	.short	0x0100
        /*0346*/ 	.byte	0x08
	.zero		1


	//   ....[40]....
        /*0348*/ 	.word	0x000004f0
        /*034c*/ 	.word	0x000000ff
        /*0350*/ 	.word	0x000000a0
        /*0354*/ 	.short	0x0100
        /*0356*/ 	.byte	0x08
	.zero		1


	//   ....[41]....
        /*0358*/ 	.word	0x00000500
        /*035c*/ 	.word	0x000000ff
        /*0360*/ 	.word	0x000001c8
        /*0364*/ 	.short	0x0100
        /*0366*/ 	.byte	0x08
	.zero		1


	//   ....[42]....
        /*0368*/ 	.word	0x00000510
        /*036c*/ 	.word	0x000000ff
        /*0370*/ 	.word	0x000000a8
        /*0374*/ 	.short	0x0100
        /*0376*/ 	.byte	0x08
	.zero		1


	//   ....[43]....
        /*0378*/ 	.word	0x00000520
        /*037c*/ 	.word	0x000000ff
        /*0380*/ 	.word	0x000001d0
        /*0384*/ 	.short	0x0100
        /*0386*/ 	.byte	0x08
	.zero		1


	//   ....[44]....
        /*0388*/ 	.word	0x00000530
        /*038c*/ 	.word	0x000000ff
        /*0390*/ 	.word	0x000000b0
        /*0394*/ 	.short	0x0100
        /*0396*/ 	.byte	0x08
	.zero		1


	//   ....[45]....
        /*0398*/ 	.word	0x00000540
        /*039c*/ 	.word	0x000000ff
        /*03a0*/ 	.word	0x000001d8
        /*03a4*/ 	.short	0x0100
        /*03a6*/ 	.byte	0x08
	.zero		1


	//   ....[46]....
        /*03a8*/ 	.word	0x00000550
        /*03ac*/ 	.word	0x000000ff
        /*03b0*/ 	.word	0x000000b8
        /*03b4*/ 	.short	0x0100
        /*03b6*/ 	.byte	0x08
	.zero		1


	//   ....[47]....
        /*03b8*/ 	.word	0x00000560
        /*03bc*/ 	.word	0x000000ff
        /*03c0*/ 	.word	0x000001e0
        /*03c4*/ 	.short	0x0100
        /*03c6*/ 	.byte	0x08
	.zero		1


	//   ....[48]....
        /*03c8*/ 	.word	0x00000570
        /*03cc*/ 	.word	0x000000ff
        /*03d0*/ 	.word	0x000000c0
        /*03d4*/ 	.short	0x0100
        /*03d6*/ 	.byte	0x08
	.zero		1


	//   ....[49]....
        /*03d8*/ 	.word	0x00000580
        /*03dc*/ 	.word	0x000000ff
        /*03e0*/ 	.word	0x000001e8
        /*03e4*/ 	.short	0x0100
        /*03e6*/ 	.byte	0x08
	.zero		1


	//   ....[50]....
        /*03e8*/ 	.word	0x00000590
        /*03ec*/ 	.word	0x000000ff
        /*03f0*/ 	.word	0x000000c8
        /*03f4*/ 	.short	0x0100
        /*03f6*/ 	.byte	0x08
	.zero		1


	//   ....[51]....
        /*03f8*/ 	.word	0x000005a0
        /*03fc*/ 	.word	0x000000ff
        /*0400*/ 	.word	0x000001f0
        /*0404*/ 	.short	0x0100
        /*0406*/ 	.byte	0x08
	.zero		1


	//   ....[52]....
        /*0408*/ 	.word	0x000005b0
        /*040c*/ 	.word	0x000000ff
        /*0410*/ 	.word	0x000000d0
        /*0414*/ 	.short	0x0100
        /*0416*/ 	.byte	0x08
	.zero		1


	//   ....[53]....
        /*0418*/ 	.word	0x000005c0
        /*041c*/ 	.word	0x000000ff
        /*0420*/ 	.word	0x000001f8
        /*0424*/ 	.short	0x0100
        /*0426*/ 	.byte	0x08
	.zero		1


	//   ....[54]....
        /*0428*/ 	.word	0x000005d0
        /*042c*/ 	.word	0x000000ff
        /*0430*/ 	.word	0x000000d8
        /*0434*/ 	.short	0x0100
        /*0436*/ 	.byte	0x08
	.zero		1


	//   ....[55]....
        /*0438*/ 	.word	0x000005e0
        /*043c*/ 	.word	0x000000ff
        /*0440*/ 	.word	0x00000200
        /*0444*/ 	.short	0x0100
        /*0446*/ 	.byte	0x08
	.zero		1


	//   ....[56]....
        /*0448*/ 	.word	0x000005f0
        /*044c*/ 	.word	0x000000ff
        /*0450*/ 	.word	0x000000e0
        /*0454*/ 	.short	0x0100
        /*0456*/ 	.byte	0x08
	.zero		1


	//   ....[57]....
        /*0458*/ 	.word	0x00000600
        /*045c*/ 	.word	0x000000ff
        /*0460*/ 	.word	0x00000208
        /*0464*/ 	.short	0x0100
        /*0466*/ 	.byte	0x08
	.zero		1


	//   ....[58]....
        /*0468*/ 	.word	0x00000610
        /*046c*/ 	.word	0x000000ff
        /*0470*/ 	.word	0x000000e8
        /*0474*/ 	.short	0x0100
        /*0476*/ 	.byte	0x08
	.zero		1


	//   ....[59]....
        /*0478*/ 	.word	0x00000620
        /*047c*/ 	.word	0x000000ff
        /*0480*/ 	.word	0x00000210
        /*0484*/ 	.short	0x0100
        /*0486*/ 	.byte	0x08
	.zero		1


	//   ....[60]....
        /*0488*/ 	.word	0x00000630
        /*048c*/ 	.word	0x000000ff
        /*0490*/ 	.word	0x000000f0
        /*0494*/ 	.short	0x0100
        /*0496*/ 	.byte	0x08
	.zero		1


	//   ....[61]....
        /*0498*/ 	.word	0x00000640
        /*049c*/ 	.word	0x000000ff
        /*04a0*/ 	.word	0x00000218
        /*04a4*/ 	.short	0x0100
        /*04a6*/ 	.byte	0x08
	.zero		1


	//   ....[62]....
        /*04a8*/ 	.word	0x00000650
        /*04ac*/ 	.word	0x000000ff
        /*04b0*/ 	.word	0x000000f8
        /*04b4*/ 	.short	0x0100
        /*04b6*/ 	.byte	0x08
	.zero		1


	//   ....[63]....
        /*04b8*/ 	.word	0x00000660
        /*04bc*/ 	.word	0x000000ff
        /*04c0*/ 	.word	0x00000220
        /*04c4*/ 	.short	0x0100
        /*04c6*/ 	.byte	0x08
	.zero		1


	//   ....[64]....
        /*04c8*/ 	.word	0x00000670
        /*04cc*/ 	.word	0x000000ff
        /*04d0*/ 	.word	0x00000100
        /*04d4*/ 	.short	0x0100
        /*04d6*/ 	.byte	0x08
	.zero		1


	//   ....[65]....
        /*04d8*/ 	.word	0x00000680
        /*04dc*/ 	.word	0x000000ff
        /*04e0*/ 	.word	0x00000228
        /*04e4*/ 	.short	0x0100
        /*04e6*/ 	.byte	0x08
	.zero		1


	//   ....[66]....
        /*04e8*/ 	.word	0x00000690
        /*04ec*/ 	.word	0x000000ff
        /*04f0*/ 	.word	0x00000108
        /*04f4*/ 	.short	0x0100
        /*04f6*/ 	.byte	0x08
	.zero		1


	//   ....[67]....
        /*04f8*/ 	.word	0x000006a0
        /*04fc*/ 	.word	0x000000ff
        /*0500*/ 	.word	0x00000230
        /*0504*/ 	.short	0x0100
        /*0506*/ 	.byte	0x08
	.zero		1


	//   ....[68]....
        /*0508*/ 	.word	0x000006b0
        /*050c*/ 	.word	0x000000ff
        /*0510*/ 	.word	0x00000110
        /*0514*/ 	.short	0x0100
        /*0516*/ 	.byte	0x08
	.zero		1


	//   ....[69]....
        /*0518*/ 	.word	0x000006c0
        /*051c*/ 	.word	0x000000ff
        /*0520*/ 	.word	0x00000238
        /*0524*/ 	.short	0x0100
        /*0526*/ 	.byte	0x08
	.zero		1


	//   ....[70]....
        /*0528*/ 	.word	0x000006d0
        /*052c*/ 	.word	0x000000ff
        /*0530*/ 	.word	0x00000118
        /*0534*/ 	.short	0x0100
        /*0536*/ 	.byte	0x08
	.zero		1


	//   ....[71]....
        /*0538*/ 	.word	0x000006e0
        /*053c*/ 	.word	0x000000ff
        /*0540*/ 	.word	0x00000240
        /*0544*/ 	.short	0x0100
        /*0546*/ 	.byte	0x08
	.zero		1


	//   ....[72]....
        /*0548*/ 	.word	0x000006f0
        /*054c*/ 	.word	0x000000ff
        /*0550*/ 	.word	0x00000120
        /*0554*/ 	.short	0x0100
        /*0556*/ 	.byte	0x08
	.zero		1


	//   ....[73]....
        /*0558*/ 	.word	0x00000700
        /*055c*/ 	.word	0x000000ff
        /*0560*/ 	.word	0x00000248
        /*0564*/ 	.short	0x0100
        /*0566*/ 	.byte	0x08
	.zero		1


	//   ....[74]....
        /*0568*/ 	.word	0x00000bf0
        /*056c*/ 	.word	0x000000ff
        /*0570*/ 	.word	0x00000280
        /*0574*/ 	.short	0x0100
        /*0576*/ 	.byte	0x08
	.zero		1


	//   ....[75]....
        /*0578*/ 	.word	0x00000c90
        /*057c*/ 	.word	0x000000ff
        /*0580*/ 	.word	0x00000288
        /*0584*/ 	.short	0x0100
        /*0586*/ 	.byte	0x08
	.zero		1


	//   ....[76]....
        /*0588*/ 	.word	0x00000cc0
        /*058c*/ 	.word	0x000000ff
        /*0590*/ 	.word	0x00000260
        /*0594*/ 	.short	0x0100
        /*0596*/ 	.byte	0x09
	.zero		1


	//   ....[77]....
        /*0598*/ 	.word	0x00000cd0
        /*059c*/ 	.word	0x000000ff
        /*05a0*/ 	.word	0x00000268
        /*05a4*/ 	.short	0x0100
        /*05a6*/ 	.byte	0x09
	.zero		1


	//   ....[78]....
        /*05a8*/ 	.word	0x00000ce0
        /*05ac*/ 	.word	0x000000ff
        /*05b0*/ 	.word	0x00000270
        /*05b4*/ 	.short	0x0100
        /*05b6*/ 	.byte	0x09
	.zero		1


	//   ....[79]....
        /*05b8*/ 	.word	0x00000cf0
        /*05bc*/ 	.word	0x000000ff
        /*05c0*/ 	.word	0x00000278
        /*05c4*/ 	.short	0x0100
        /*05c6*/ 	.byte	0x09
	.zero		1


	//   ....[80]....
        /*05c8*/ 	.word	0x00001ba0
        /*05cc*/ 	.word	0x000000ff
        /*05d0*/ 	.word	0xfffffff8
        /*05d4*/ 	.short	0x010a
        /*05d6*/ 	.byte	0x2b
	.zero		1


	//   ....[81]....
        /*05d8*/ 	.word	0x00001d70
        /*05dc*/ 	.word	0x00000003
        /*05e0*/ 	.word	0x00000000
        /*05e4*/ 	.short	0x010a
        /*05e6*/ 	.byte	0x3f
	.zero		1


	//   ....[82]....
        /*05e8*/ 	.word	0x00001db0
        /*05ec*/ 	.word	0x00000003
        /*05f0*/ 	.word	0x00000000
        /*05f4*/ 	.short	0x010a
        /*05f6*/ 	.byte	0x3f
	.zero		1


	//   ....[83]....
        /*05f8*/ 	.word	0x00001f40
        /*05fc*/ 	.word	0x000000ff
        /*0600*/ 	.word	0x00000000
        /*0604*/ 	.short	0x010a
        /*0606*/ 	.byte	0x04
	.zero		1


	//   ....[84]....
        /*0608*/ 	.word	0x00001f80
        /*060c*/ 	.word	0x000000ff
        /*0610*/ 	.word	0x00000000
        /*0614*/ 	.short	0x010a
        /*0616*/ 	.byte	0x04
	.zero		1


	//   ....[85]....
        /*0618*/ 	.word	0x00002070
        /*061c*/ 	.word	0x00000005
        /*0620*/ 	.word	0x00000000
        /*0624*/ 	.short	0x0101
        /*0626*/ 	.byte	0x3f
	.zero		1


	//   ....[86]....
        /*0628*/ 	.word	0x00002180
        /*062c*/ 	.word	0x00000003
        /*0630*/ 	.word	0x00000000
        /*0634*/ 	.short	0x0101
        /*0636*/ 	.byte	0x2f
	.zero		1


	//   ....[87]....
        /*0638*/ 	.word	0x000022b0
        /*063c*/ 	.word	0x00000000
        /*0640*/ 	.word	0x00000000
        /*0644*/ 	.short	0x0101
        /*0646*/ 	.byte	0x3f
	.zero		1


	//   ....[88]....
        /*0648*/ 	.word	0x00002330
        /*064c*/ 	.word	0x000000ff
        /*0650*/ 	.word	0x00000008
        /*0654*/ 	.short	0x010a
        /*0656*/ 	.byte	0x2b
	.zero		1


	//   ....[89]....
        /*0658*/ 	.word	0x000057c0
        /*065c*/ 	.word	0x00000000
        /*0660*/ 	.word	0x00000000
        /*0664*/ 	.short	0x0101
        /*0666*/ 	.byte	0x2f
	.zero		1


	//   ....[90]....
        /*0668*/ 	.word	0x000060e0
        /*066c*/ 	.word	0x0000000f
        /*0670*/ 	.word	0x00000128
        /*0674*/ 	.short	0x010a
        /*0676*/ 	.byte	0x3f
	.zero		1


	//   ....[91]....
        /*0678*/ 	.word	0x00006530
        /*067c*/ 	.word	0x00000006
        /*0680*/ 	.word	0x00000288
        /*0684*/ 	.short	0x0101
        /*0686*/ 	.byte	0x3f
	.zero		1


	//   ....[92]....
        /*0688*/ 	.word	0x00006c10
        /*068c*/ 	.word	0x00000007
        /*0690*/ 	.word	0x00000000
        /*0694*/ 	.short	0x010a
        /*0696*/ 	.byte	0x3f
	.zero		1


	//   ....[93]....
        /*0698*/ 	.word	0x00006c90
        /*069c*/ 	.word	0x00000006
        /*06a0*/ 	.word	0x00000000
        /*06a4*/ 	.short	0x010a
        /*06a6*/ 	.byte	0x3f
	.zero		1


	//   ....[94]....
        /*06a8*/ 	.word	0x00006d20
        /*06ac*/ 	.word	0x00000007
        /*06b0*/ 	.word	0x00000000
        /*06b4*/ 	.short	0x010a
        /*06b6*/ 	.byte	0x3f
	.zero		1


	//   ....[95]....
        /*06b8*/ 	.word	0x00006db0
        /*06bc*/ 	.word	0x00000006
        /*06c0*/ 	.word	0x00000000
        /*06c4*/ 	.short	0x010a
        /*06c6*/ 	.byte	0x3f
	.zero		1


	//   ....[96]....
        /*06c8*/ 	.word	0x00006e40
        /*06cc*/ 	.word	0x00000007
        /*06d0*/ 	.word	0x00000000
        /*06d4*/ 	.short	0x010a
        /*06d6*/ 	.byte	0x3f
	.zero		1


	//   ....[97]....
        /*06d8*/ 	.word	0x00006ed0
        /*06dc*/ 	.word	0x00000006
        /*06e0*/ 	.word	0x00000000
        /*06e4*/ 	.short	0x010a
        /*06e6*/ 	.byte	0x3f
	.zero		1


	//   ....[98]....
        /*06e8*/ 	.word	0x00006f60
        /*06ec*/ 	.word	0x00000007
        /*06f0*/ 	.word	0x00000000
        /*06f4*/ 	.short	0x010a
        /*06f6*/ 	.byte	0x3f
	.zero		1


	//   ....[99]....
        /*06f8*/ 	.word	0x00006ff0
        /*06fc*/ 	.word	0x00000006
        /*0700*/ 	.word	0x00000000
        /*0704*/ 	.short	0x010a
        /*0706*/ 	.byte	0x3f
	.zero		1


	//   ....[100]....
        /*0708*/ 	.word	0x00007080
        /*070c*/ 	.word	0x00000007
        /*0710*/ 	.word	0x00000000
        /*0714*/ 	.short	0x010a
        /*0716*/ 	.byte	0x3f
	.zero		1


	//   ....[101]....
        /*0718*/ 	.word	0x00007110
        /*071c*/ 	.word	0x00000006
        /*0720*/ 	.word	0x00000000
        /*0724*/ 	.short	0x010a
        /*0726*/ 	.byte	0x3f
	.zero		1


	//   ....[102]....
        /*0728*/ 	.word	0x000071a0
        /*072c*/ 	.word	0x00000007
        /*0730*/ 	.word	0x00000000
        /*0734*/ 	.short	0x010a
        /*0736*/ 	.byte	0x3f
	.zero		1


	//   ....[103]....
        /*0738*/ 	.word	0x00007230
        /*073c*/ 	.word	0x00000006
        /*0740*/ 	.word	0x00000000
        /*0744*/ 	.short	0x010a
        /*0746*/ 	.byte	0x3f
	.zero		1


	//   ....[104]....
        /*0748*/ 	.word	0x000072c0
        /*074c*/ 	.word	0x00000007
        /*0750*/ 	.word	0x00000000
        /*0754*/ 	.short	0x010a
        /*0756*/ 	.byte	0x3f
	.zero		1


	//   ....[105]....
        /*0758*/ 	.word	0x00007350
        /*075c*/ 	.word	0x00000006
        /*0760*/ 	.word	0x00000000
        /*0764*/ 	.short	0x010a
        /*0766*/ 	.byte	0x3f
	.zero		1


	//   ....[106]....
        /*0768*/ 	.word	0x000073e0
        /*076c*/ 	.word	0x00000007
        /*0770*/ 	.word	0x00000000
        /*0774*/ 	.short	0x010a
        /*0776*/ 	.byte	0x3f
	.zero		1


	//   ....[107]....
        /*0778*/ 	.word	0x00007470
        /*077c*/ 	.word	0x00000006
        /*0780*/ 	.word	0x00000000
        /*0784*/ 	.short	0x010a
        /*0786*/ 	.byte	0x3f
	.zero		1


	//   ....[108]....
        /*0788*/ 	.word	0x00007500
        /*078c*/ 	.word	0x00000007
        /*0790*/ 	.word	0x00000000
        /*0794*/ 	.short	0x010a
        /*0796*/ 	.byte	0x3f
	.zero		1


	//   ....[109]....
        /*0798*/ 	.word	0x00007590
        /*079c*/ 	.word	0x00000006
        /*07a0*/ 	.word	0x00000000
        /*07a4*/ 	.short	0x010a
        /*07a6*/ 	.byte	0x3f
	.zero		1


	//   ....[110]....
        /*07a8*/ 	.word	0x00007620
        /*07ac*/ 	.word	0x00000007
        /*07b0*/ 	.word	0x00000000
        /*07b4*/ 	.short	0x010a
        /*07b6*/ 	.byte	0x3f
	.zero		1


	//   ....[111]....
        /*07b8*/ 	.word	0x000076b0
        /*07bc*/ 	.word	0x00000006
        /*07c0*/ 	.word	0x00000000
        /*07c4*/ 	.short	0x010a
        /*07c6*/ 	.byte	0x3f
	.zero		1


	//   ....[112]....
        /*07c8*/ 	.word	0x00007740
        /*07cc*/ 	.word	0x00000007
        /*07d0*/ 	.word	0x00000000
        /*07d4*/ 	.short	0x010a
        /*07d6*/ 	.byte	0x3f
	.zero		1


	//   ....[113]....
        /*07d8*/ 	.word	0x000077d0
        /*07dc*/ 	.word	0x00000006
        /*07e0*/ 	.word	0x00000000
        /*07e4*/ 	.short	0x010a
        /*07e6*/ 	.byte	0x3f
	.zero		1


	//   ....[114]....
        /*07e8*/ 	.word	0x00007860
        /*07ec*/ 	.word	0x00000007
        /*07f0*/ 	.word	0x00000000
        /*07f4*/ 	.short	0x010a
        /*07f6*/ 	.byte	0x3f
	.zero		1


	//   ....[115]....
        /*07f8*/ 	.word	0x000078f0
        /*07fc*/ 	.word	0x00000006
        /*0800*/ 	.word	0x00000000
        /*0804*/ 	.short	0x010a
        /*0806*/ 	.byte	0x3f
	.zero		1


	//   ....[116]....
        /*0808*/ 	.word	0x00007980
        /*080c*/ 	.word	0x00000007
        /*0810*/ 	.word	0x00000000
        /*0814*/ 	.short	0x010a
        /*0816*/ 	.byte	0x3f
	.zero		1


	//   ....[117]....
        /*0818*/ 	.word	0x00007a10
        /*081c*/ 	.word	0x00000006
        /*0820*/ 	.word	0x00000000
        /*0824*/ 	.short	0x010a
        /*0826*/ 	.byte	0x3f
	.zero		1


	//   ....[118]....
        /*0828*/ 	.word	0x00007aa0
        /*082c*/ 	.word	0x00000007
        /*0830*/ 	.word	0x00000000
        /*0834*/ 	.short	0x010a
        /*0836*/ 	.byte	0x3f
	.zero		1


	//   ....[119]....
        /*0838*/ 	.word	0x00007b30
        /*083c*/ 	.word	0x00000006
        /*0840*/ 	.word	0x00000000
        /*0844*/ 	.short	0x010a
        /*0846*/ 	.byte	0x3f
	.zero		1


	//   ....[120]....
        /*0848*/ 	.word	0x00007bc0
        /*084c*/ 	.word	0x00000007
        /*0850*/ 	.word	0x00000000
        /*0854*/ 	.short	0x010a
        /*0856*/ 	.byte	0x3f
	.zero		1


	//   ....[121]....
        /*0858*/ 	.word	0x00007c50
        /*085c*/ 	.word	0x00000006
        /*0860*/ 	.word	0x00000000
        /*0864*/ 	.short	0x010a
        /*0866*/ 	.byte	0x3f
	.zero		1


	//   ....[122]....
        /*0868*/ 	.word	0x00007ce0
        /*086c*/ 	.word	0x00000007
        /*0870*/ 	.word	0x00000000
        /*0874*/ 	.short	0x010a
        /*0876*/ 	.byte	0x3f
	.zero		1


	//   ....[123]....
        /*0878*/ 	.word	0x00007d70
        /*087c*/ 	.word	0x00000006
        /*0880*/ 	.word	0x00000000
        /*0884*/ 	.short	0x010a
        /*0886*/ 	.byte	0x3f
	.zero		1


	//   ....[124]....
        /*0888*/ 	.word	0x00007e00
        /*088c*/ 	.word	0x00000007
        /*0890*/ 	.word	0x00000000
        /*0894*/ 	.short	0x010a
        /*0896*/ 	.byte	0x3f
	.zero		1


	//   ....[125]....
        /*0898*/ 	.word	0x00007e90
        /*089c*/ 	.word	0x00000006
        /*08a0*/ 	.word	0x00000000
        /*08a4*/ 	.short	0x010a
        /*08a6*/ 	.byte	0x3f
	.zero		1


	//   ....[126]....
        /*08a8*/ 	.word	0x00007f20
        /*08ac*/ 	.word	0x00000007
        /*08b0*/ 	.word	0x00000000
        /*08b4*/ 	.short	0x010a
        /*08b6*/ 	.byte	0x3f
	.zero		1


	//   ....[127]....
        /*08b8*/ 	.word	0x00007fb0
        /*08bc*/ 	.word	0x00000006
        /*08c0*/ 	.word	0x00000000
        /*08c4*/ 	.short	0x010a
        /*08c6*/ 	.byte	0x3f
	.zero		1


	//   ....[128]....
        /*08c8*/ 	.word	0x00008040
        /*08cc*/ 	.word	0x00000005
        /*08d0*/ 	.word	0x00000000
        /*08d4*/ 	.short	0x010a
        /*08d6*/ 	.byte	0x3f
	.zero		1


	//   ....[129]....
        /*08d8*/ 	.word	0x000080b0
        /*08dc*/ 	.word	0x00000003
        /*08e0*/ 	.word	0xfffffff8
        /*08e4*/ 	.short	0x010a
        /*08e6*/ 	.byte	0x3f
	.zero		1


	//   ....[130]....
        /*08e8*/ 	.word	0x00008100
        /*08ec*/ 	.word	0x00000003
        /*08f0*/ 	.word	0x00000000
        /*08f4*/ 	.short	0x010a
        /*08f6*/ 	.byte	0x3f
	.zero		1


	//   ....[131]....
        /*08f8*/ 	.word	0x00008160
        /*08fc*/ 	.word	0x00000005
        /*0900*/ 	.word	0x00000000
        /*0904*/ 	.short	0x010a
        /*0906*/ 	.byte	0x3f
	.zero		1


	//   ....[132]....
        /*0908*/ 	.word	0x000081c0
        /*090c*/ 	.word	0x00000003
        /*0910*/ 	.word	0x00000008
        /*0914*/ 	.short	0x010a
        /*0916*/ 	.byte	0x3f
	.zero		1


	//   ....[133]....
        /*0918*/ 	.word	0x00008290
        /*091c*/ 	.word	0x0000000f
        /*0920*/ 	.word	0x00000128
        /*0924*/ 	.short	0x010a
        /*0926*/ 	.byte	0x3f
	.zero		1


	//   ....[134]....
        /*0928*/ 	.word	0x00008360
        /*092c*/ 	.word	0x00000007
        /*0930*/ 	.word	0x00000000
        /*0934*/ 	.short	0x010a
        /*0936*/ 	.byte	0x3f
	.zero		1


	//   ....[135]....
        /*0938*/ 	.word	0x000083b0
        /*093c*/ 	.word	0x00000006
        /*0940*/ 	.word	0x00000000
        /*0944*/ 	.short	0x010a
        /*0946*/ 	.byte	0x3f
	.zero		1


	//   ....[136]....
        /*0948*/ 	.word	0x00008400
        /*094c*/ 	.word	0x00000007
        /*0950*/ 	.word	0x00000000
        /*0954*/ 	.short	0x010a
        /*0956*/ 	.byte	0x3f
	.zero		1


	//   ....[137]....
        /*0958*/ 	.word	0x00008450
        /*095c*/ 	.word	0x00000006
        /*0960*/ 	.word	0x00000000
        /*0964*/ 	.short	0x010a
        /*0966*/ 	.byte	0x3f
	.zero		1


	//   ....[138]....
        /*0968*/ 	.word	0x000084a0
        /*096c*/ 	.word	0x00000007
        /*0970*/ 	.word	0x00000000
        /*0974*/ 	.short	0x010a
        /*0976*/ 	.byte	0x3f
	.zero		1


	//   ....[139]....
        /*0978*/ 	.word	0x000084f0
        /*097c*/ 	.word	0x00000006
        /*0980*/ 	.word	0x00000000
        /*0984*/ 	.short	0x010a
        /*0986*/ 	.byte	0x3f
	.zero		1


	//   ....[140]....
        /*0988*/ 	.word	0x00008540
        /*098c*/ 	.word	0x00000007
        /*0990*/ 	.word	0x00000000
        /*0994*/ 	.short	0x010a
        /*0996*/ 	.byte	0x3f
	.zero		1


	//   ....[141]....
        /*0998*/ 	.word	0x00008590
        /*099c*/ 	.word	0x00000006
        /*09a0*/ 	.word	0x00000000
        /*09a4*/ 	.short	0x010a
        /*09a6*/ 	.byte	0x3f
	.zero		1


	//   ....[142]....
        /*09a8*/ 	.word	0x000085e0
        /*09ac*/ 	.word	0x00000007
        /*09b0*/ 	.word	0x00000000
        /*09b4*/ 	.short	0x010a
        /*09b6*/ 	.byte	0x3f
	.zero		1


	//   ....[143]....
        /*09b8*/ 	.word	0x00008630
        /*09bc*/ 	.word	0x00000006
        /*09c0*/ 	.word	0x00000000
        /*09c4*/ 	.short	0x010a
        /*09c6*/ 	.byte	0x3f
	.zero		1


	//   ....[144]....
        /*09c8*/ 	.word	0x00008680
        /*09cc*/ 	.word	0x00000007
        /*09d0*/ 	.word	0x00000000
        /*09d4*/ 	.short	0x010a
        /*09d6*/ 	.byte	0x3f
	.zero		1


	//   ....[145]....
        /*09d8*/ 	.word	0x000086d0
        /*09dc*/ 	.word	0x00000006
        /*09e0*/ 	.word	0x00000000
        /*09e4*/ 	.short	0x010a
        /*09e6*/ 	.byte	0x3f
	.zero		1


	//   ....[146]....
        /*09e8*/ 	.word	0x00008720
        /*09ec*/ 	.word	0x00000007
        /*09f0*/ 	.word	0x00000000
        /*09f4*/ 	.short	0x010a
        /*09f6*/ 	.byte	0x3f
	.zero		1


	//   ....[147]....
        /*09f8*/ 	.word	0x00008770
        /*09fc*/ 	.word	0x00000006
        /*0a00*/ 	.word	0x00000000
        /*0a04*/ 	.short	0x010a
        /*0a06*/ 	.byte	0x3f
	.zero		1


	//   ....[148]....
        /*0a08*/ 	.word	0x000087c0
        /*0a0c*/ 	.word	0x00000007
        /*0a10*/ 	.word	0x00000000
        /*0a14*/ 	.short	0x010a
        /*0a16*/ 	.byte	0x3f
	.zero		1


	//   ....[149]....
        /*0a18*/ 	.word	0x00008810
        /*0a1c*/ 	.word	0x00000006
        /*0a20*/ 	.word	0x00000000
        /*0a24*/ 	.short	0x010a
        /*0a26*/ 	.byte	0x3f
	.zero		1


	//   ....[150]....
        /*0a28*/ 	.word	0x00008860
        /*0a2c*/ 	.word	0x00000007
        /*0a30*/ 	.word	0x00000000
        /*0a34*/ 	.short	0x010a
        /*0a36*/ 	.byte	0x3f
	.zero		1


	//   ....[151]....
        /*0a38*/ 	.word	0x000088b0
        /*0a3c*/ 	.word	0x00000006
        /*0a40*/ 	.word	0x00000000
        /*0a44*/ 	.short	0x010a
        /*0a46*/ 	.byte	0x3f
	.zero		1


	//   ....[152]....
        /*0a48*/ 	.word	0x00008900
        /*0a4c*/ 	.word	0x00000007
        /*0a50*/ 	.word	0x00000000
        /*0a54*/ 	.short	0x010a
        /*0a56*/ 	.byte	0x3f
	.zero		1


	//   ....[153]....
        /*0a58*/ 	.word	0x00008950
        /*0a5c*/ 	.word	0x00000006
        /*0a60*/ 	.word	0x00000000
        /*0a64*/ 	.short	0x010a
        /*0a66*/ 	.byte	0x3f
	.zero		1


	//   ....[154]....
        /*0a68*/ 	.word	0x000089a0
        /*0a6c*/ 	.word	0x00000007
        /*0a70*/ 	.word	0x00000000
        /*0a74*/ 	.short	0x010a
        /*0a76*/ 	.byte	0x3f
	.zero		1


	//   ....[155]....
        /*0a78*/ 	.word	0x000089f0
        /*0a7c*/ 	.word	0x00000006
        /*0a80*/ 	.word	0x00000000
        /*0a84*/ 	.short	0x010a
        /*0a86*/ 	.byte	0x3f
	.zero		1


	//   ....[156]....
        /*0a88*/ 	.word	0x00008a40
        /*0a8c*/ 	.word	0x00000007
        /*0a90*/ 	.word	0x00000000
        /*0a94*/ 	.short	0x010a
        /*0a96*/ 	.byte	0x3f
	.zero		1


	//   ....[157]....
        /*0a98*/ 	.word	0x00008a90
        /*0a9c*/ 	.word	0x00000006
        /*0aa0*/ 	.word	0x00000000
        /*0aa4*/ 	.short	0x010a
        /*0aa6*/ 	.byte	0x3f
	.zero		1


	//   ....[158]....
        /*0aa8*/ 	.word	0x00008ae0
        /*0aac*/ 	.word	0x00000007
        /*0ab0*/ 	.word	0x00000000
        /*0ab4*/ 	.short	0x010a
        /*0ab6*/ 	.byte	0x3f
	.zero		1


	//   ....[159]....
        /*0ab8*/ 	.word	0x00008b30
        /*0abc*/ 	.word	0x00000006
        /*0ac0*/ 	.word	0x00000000
        /*0ac4*/ 	.short	0x010a
        /*0ac6*/ 	.byte	0x3f
	.zero		1


	//   ....[160]....
        /*0ac8*/ 	.word	0x00008b80
        /*0acc*/ 	.word	0x00000007
        /*0ad0*/ 	.word	0x00000000
        /*0ad4*/ 	.short	0x010a
        /*0ad6*/ 	.byte	0x3f
	.zero		1


	//   ....[161]....
        /*0ad8*/ 	.word	0x00008bd0
        /*0adc*/ 	.word	0x00000006
        /*0ae0*/ 	.word	0x00000000
        /*0ae4*/ 	.short	0x010a
        /*0ae6*/ 	.byte	0x3f
	.zero		1


	//   ....[162]....
        /*0ae8*/ 	.word	0x00008c20
        /*0aec*/ 	.word	0x00000007
        /*0af0*/ 	.word	0x00000000
        /*0af4*/ 	.short	0x010a
        /*0af6*/ 	.byte	0x3f
	.zero		1


	//   ....[163]....
        /*0af8*/ 	.word	0x00008c70
        /*0afc*/ 	.word	0x00000006
        /*0b00*/ 	.word	0x00000000
        /*0b04*/ 	.short	0x010a
        /*0b06*/ 	.byte	0x3f
	.zero		1


	//   ....[164]....
        /*0b08*/ 	.word	0x00008cc0
        /*0b0c*/ 	.word	0x00000007
        /*0b10*/ 	.word	0x00000000
        /*0b14*/ 	.short	0x010a
        /*0b16*/ 	.byte	0x3f
	.zero		1


	//   ....[165]....
        /*0b18*/ 	.word	0x00008d10
        /*0b1c*/ 	.word	0x00000006
        /*0b20*/ 	.word	0x00000000
        /*0b24*/ 	.short	0x010a
        /*0b26*/ 	.byte	0x3f
	.zero		1


	//   ....[166]....
        /*0b28*/ 	.word	0x00008d60
        /*0b2c*/ 	.word	0x00000007
        /*0b30*/ 	.word	0x00000000
        /*0b34*/ 	.short	0x010a
        /*0b36*/ 	.byte	0x3f
	.zero		1


	//   ....[167]....
        /*0b38*/ 	.word	0x00008db0
        /*0b3c*/ 	.word	0x00000006
        /*0b40*/ 	.word	0x00000000
        /*0b44*/ 	.short	0x010a
        /*0b46*/ 	.byte	0x3f
	.zero		1


	//   ....[168]....
        /*0b48*/ 	.word	0x00008e00
        /*0b4c*/ 	.word	0x00000007
        /*0b50*/ 	.word	0x00000000
        /*0b54*/ 	.short	0x010a
        /*0b56*/ 	.byte	0x3f
	.zero		1


	//   ....[169]....
        /*0b58*/ 	.word	0x00008e50
        /*0b5c*/ 	.word	0x00000006
        /*0b60*/ 	.word	0x00000000
        /*0b64*/ 	.short	0x010a
        /*0b66*/ 	.byte	0x3f
	.zero		1


	//----- nvinfo : EIATTR_NUM_MBARRIERS
	.align		4
.L_37:
        /*0b68*/ 	.byte	0x03, 0x38
        /*0b6a*/ 	.short	0x0050


	//----- nvinfo : EIATTR_EXIT_INSTR_OFFSETS
	.align		4
        /*0b6c*/ 	.byte	0x04, 0x1c
        /*0b6e*/ 	.short	(.L_39 - .L_38)


	//   ....[0]....
.L_38:
        /*0b70*/ 	.word	0x000017e0


	//   ....[1]....
        /*0b74*/ 	.word	0x00001840


	//   ....[2]....
        /*0b78*/ 	.word	0x00005dc0


	//   ....[3]....
        /*0b7c*/ 	.word	0x00005df0


	//   ....[4]....
        /*0b80*/ 	.word	0x00008090


	//----- nvinfo : EIATTR_MAX_THREADS
	.align		4
.L_39:
        /*0b84*/ 	.byte	0x04, 0x05
        /*0b86*/ 	.short	(.L_41 - .L_40)
.L_40:
        /*0b88*/ 	.word	0x00000180
        /*0b8c*/ 	.word	0x00000001
        /*0b90*/ 	.word	0x00000001


	//----- nvinfo : EIATTR_CRS_STACK_SIZE
	.align		4
.L_41:
        /*0b94*/ 	.byte	0x04, 0x1e
        /*0b96*/ 	.short	(.L_43 - .L_42)
.L_42:
        /*0b98*/ 	.word	0x00000000


	//----- nvinfo : EIATTR_CBANK_PARAM_SIZE
	.align		4
.L_43:
        /*0b9c*/ 	.byte	0x03, 0x19
        /*0b9e*/ 	.short	0x0470


	//----- nvinfo : EIATTR_PARAM_CBANK
	.align		4
        /*0ba0*/ 	.byte	0x04, 0x0a
        /*0ba2*/ 	.short	(.L_45 - .L_44)
	.align		4
.L_44:
        /*0ba4*/ 	.word	index@(.nv.constant0._ZN7cutlass13device_kernelINS_4gemm6kernel13GemmUniversalIN4cute5tupleIJiiiiEEENS1_10collective13CollectiveMmaINS1_34MainloopSm90TmaGmmaWarpSpecializedILi37ENS5_IJNS4_1CILi1EEENSA_ILi4EEESB_EEENS1_32KernelTmaWarpSpecializedPingpongEEENS5_IJNSA_ILi64EEENSA_ILi128EEENSA_ILi32EEEEEEaNS5_IJlSB_lEEEaSK_NS4_8TiledMMAINS4_8MMA_AtomIJNS4_4SM904GMMA27MMA_64x128x32_S32S8S8_SS_TNEEEENS4_6LayoutINS5_IJSB_SB_SB_EEENS5_IJNSA_ILi0EEEST_ST_EEEEENS5_IJNS4_10UnderscoreESW_SW_EEEEENS4_23SM90_TMA_LOAD_MULTICASTENS4_14ComposedLayoutINS4_7SwizzleILi1ELi4ELi3EEENS4_18smem_ptr_flag_bitsILi8EEENSR_INS5_IJNSA_ILi8EEESI_EEENS5_IJSI_SB_EEEEEEEvNS4_8identityENS4_13SM90_TMA_LOADES19_vS1A_EENS_8epilogue10collective6detail29Sm90TmaWarpSpecializedAdapterINS1E_15DefaultEpilogueIaSK_SK_NS1D_6thread17LinearCombinationIaLi1EiiLNS1I_9ScaleType4KindE0ELNS_15FloatRoundStyleE2EaEENS1_15EpilogueDefaultEEEEEvvEEEEvNT_6ParamsE)
        /*0ba8*/ 	.short	0x0210
        /*0baa*/ 	.short	0x0470


	//----- nvinfo : EIATTR_SW_WAR
	.align		4
.L_45:
        /*0bac*/ 	.byte	0x04, 0x36
        /*0bae*/ 	.short	(.L_47 - .L_46)
.L_46:
        /*0bb0*/ 	.word	0x00000008
.L_47:


//--------------------- .nv.callgraph             --------------------------
	.section	.nv.callgraph,"",@"SHT_CUDA_CALLGRAPH"
	.align	4
	.sectionentsize	8
	.align		4
        /*0000*/ 	.word	0x00000000
	.align		4
        /*0004*/ 	.word	0xffffffff
	.align		4
        /*0008*/ 	.word	index@(_ZN7cutlass13device_kernelINS_4gemm6kernel13GemmUniversalIN4cute5tupleIJiiiiEEENS1_10collective13CollectiveMmaINS1_34MainloopSm90TmaGmmaWarpSpecializedILi37ENS5_IJNS4_1CILi1EEENSA_ILi4EEESB_EEENS1_32KernelTmaWarpSpecializedPingpongEEENS5_IJNSA_ILi64EEENSA_ILi128EEENSA_ILi32EEEEEEaNS5_IJlSB_lEEEaSK_NS4_8TiledMMAINS4_8MMA_AtomIJNS4_4SM904GMMA27MMA_64x128x32_S32S8S8_SS_TNEEEENS4_6LayoutINS5_IJSB_SB_SB_EEENS5_IJNSA_ILi0EEEST_ST_EEEEENS5_IJNS4_10UnderscoreESW_SW_EEEEENS4_23SM90_TMA_LOAD_MULTICASTENS4_14ComposedLayoutINS4_7SwizzleILi1ELi4ELi3EEENS4_18smem_ptr_flag_bitsILi8EEENSR_INS5_IJNSA_ILi8EEESI_EEENS5_IJSI_SB_EEEEEEEvNS4_8identityENS4_13SM90_TMA_LOADES19_vS1A_EENS_8epilogue10collective6detail29Sm90TmaWarpSpecializedAdapterINS1E_15DefaultEpilogueIaSK_SK_NS1D_6thread17LinearCombinationIaLi1EiiLNS1I_9ScaleType4KindE0ELNS_15FloatRoundStyleE2EaEENS1_15EpilogueDefaultEEEEEvvEEEEvNT_6ParamsE)
	.align		4
        /*000c*/ 	.word	index@(__assertfail)
	.align		4
        /*0010*/ 	.word	0x00000000
	.align		4
        /*0014*/ 	.word	0xfffffffe
	.align		4
        /*0018*/ 	.word	0x00000000
	.align		4
        /*001c*/ 	.word	0xfffffffd
	.align		4
        /*0020*/ 	.word	0x00000000
	.align		4
        /*0024*/ 	.word	0xfffffffc


//--------------------- .nv.constant4             --------------------------
	.section	.nv.constant4,"a",@progbits
	.align	8
	.align		8
.nv.constant4:
        /*0000*/ 	.dword	__assertfail
	.align		8
        /*0008*/ 	.dword	__unnamed_1
	.align		8
        /*0010*/ 	.dword	_ZN40_INTERNAL_93e2fff5_4_k_cu_09cdbb83_221284cuda3std3__45__cpo5beginE
	.align		8
        /*0018*/ 	.dword	_ZN40_INTERNAL_93e2fff5_4_k_cu_09cdbb83_221284cuda3std3__45__cpo3endE
	.align		8
        /*0020*/ 	.dword	_ZN40_INTERNAL_93e2fff5_4_k_cu_09cdbb83_221284cuda3std3__45__cpo6cbeginE
	.align		8
        /*0028*/ 	.dword	_ZN40_INTERNAL_93e2fff5_4_k_cu_09cdbb83_221284cuda3std3__45__cpo4cendE
	.align		8
        /*0030*/ 	.dword	_ZN40_INTERNAL_93e2fff5_4_k_cu_09cdbb83_221284cuda3std3__442_GLOBAL__N__93e2fff5_4_k_cu_09cdbb83_221286ignoreE
	.align		8
        /*0038*/ 	.dword	_ZN40_INTERNAL_93e2fff5_4_k_cu_09cdbb83_221284cuda3std3__419piecewise_constructE
	.align		8
        /*0040*/ 	.dword	_ZN40_INTERNAL_93e2fff5_4_k_cu_09cdbb83_221284cuda3std3__48in_placeE
	.align		8
        /*0048*/ 	.dword	_ZN40_INTERNAL_93e2fff5_4_k_cu_09cdbb83_221284cuda3std6ranges3__45__cpo4swapE
	.align		8
        /*0050*/ 	.dword	_ZN40_INTERNAL_93e2fff5_4_k_cu_09cdbb83_221284cuda3std6ranges3__45__cpo9iter_moveE
	.align		8
        /*0058*/ 	.dword	_ZN40_INTERNAL_93e2fff5_4_k_cu_09cdbb83_221284cute7productE
	.align		8
        /*0060*/ 	.dword	_ZN40_INTERNAL_93e2fff5_4_k_cu_09cdbb83_221284cute1_E
	.align		8
        /*0068*/ 	.dword	$str$22
	.align		8
        /*0070*/ 	.dword	$str$23


//--------------------- .text._ZN7cutlass13device_kernelINS_4gemm6kernel13GemmUniversalIN4cute5tupleIJiiiiEEENS1_10collective13CollectiveMmaINS1_34MainloopSm90TmaGmmaWarpSpecializedILi37ENS5_IJNS4_1CILi1EEENSA_ILi4EEESB_EEENS1_32KernelTmaWarpSpecializedPingpongEEENS5_IJNSA_ILi64EEENSA_ILi128EEENSA_ILi32EEEEEEaNS5_IJlSB_lEEEaSK_NS4_8TiledMMAINS4_8MMA_AtomIJNS4_4SM904GMMA27MMA_64x128x32_S32S8S8_SS_TNEEEENS4_6LayoutINS5_IJSB_SB_SB_EEENS5_IJNSA_ILi0EEEST_ST_EEEEENS5_IJNS4_10UnderscoreESW_SW_EEEEENS4_23SM90_TMA_LOAD_MULTICASTENS4_14ComposedLayoutINS4_7SwizzleILi1ELi4ELi3EEENS4_18smem_ptr_flag_bitsILi8EEENSR_INS5_IJNSA_ILi8EEESI_EEENS5_IJSI_SB_EEEEEEEvNS4_8identityENS4_13SM90_TMA_LOADES19_vS1A_EENS_8epilogue10collective6detail29Sm90TmaWarpSpecializedAdapterINS1E_15DefaultEpilogueIaSK_SK_NS1D_6thread17LinearCombinationIaLi1EiiLNS1I_9ScaleType4KindE0ELNS_15FloatRoundStyleE2EaEENS1_15EpilogueDefaultEEEEEvvEEEEvNT_6ParamsE --------------------------
	.section	.text._ZN7cutlass13device_kernelINS_4gemm6kernel13GemmUniversalIN4cute5tupleIJiiiiEEENS1_10collective13CollectiveMmaINS1_34MainloopSm90TmaGmmaWarpSpecializedILi37ENS5_IJNS4_1CILi1EEENSA_ILi4EEESB_EEENS1_32KernelTmaWarpSpecializedPingpongEEENS5_IJNSA_ILi64EEENSA_ILi128EEENSA_ILi32EEEEEEaNS5_IJlSB_lEEEaSK_NS4_8TiledMMAINS4_8MMA_AtomIJNS4_4SM904GMMA27MMA_64x128x32_S32S8S8_SS_TNEEEENS4_6LayoutINS5_IJSB_SB_SB_EEENS5_IJNSA_ILi0EEEST_ST_EEEEENS5_IJNS4_10UnderscoreESW_SW_EEEEENS4_23SM90_TMA_LOAD_MULTICASTENS4_14ComposedLayoutINS4_7SwizzleILi1ELi4ELi3EEENS4_18smem_ptr_flag_bitsILi8EEENSR_INS5_IJNSA_ILi8EEESI_EEENS5_IJSI_SB_EEEEEEEvNS4_8identityENS4_13SM90_TMA_LOADES19_vS1A_EENS_8epilogue10collective6detail29Sm90TmaWarpSpecializedAdapterINS1E_15DefaultEpilogueIaSK_SK_NS1D_6thread17LinearCombinationIaLi1EiiLNS1I_9ScaleType4KindE0ELNS_15FloatRoundStyleE2EaEENS1_15EpilogueDefaultEEEEEvvEEEEvNT_6ParamsE,"ax",@progbits
	.align	128
.text._ZN7cutlass13device_kernelINS_4gemm6kernel13GemmUniversalIN4cute5tupleIJiiiiEEENS1_10collective13CollectiveMmaINS1_34MainloopSm90TmaGmmaWarpSpecializedILi37ENS5_IJNS4_1CILi1EEENSA_ILi4EEESB_EEENS1_32KernelTmaWarpSpecializedPingpongEEENS5_IJNSA_ILi64EEENSA_ILi128EEENSA_ILi32EEEEEEaNS5_IJlSB_lEEEaSK_NS4_8TiledMMAINS4_8MMA_AtomIJNS4_4SM904GMMA27MMA_64x128x32_S32S8S8_SS_TNEEEENS4_6LayoutINS5_IJSB_SB_SB_EEENS5_IJNSA_ILi0EEEST_ST_EEEEENS5_IJNS4_10UnderscoreESW_SW_EEEEENS4_23SM90_TMA_LOAD_MULTICASTENS4_14ComposedLayoutINS4_7SwizzleILi1ELi4ELi3EEENS4_18smem_ptr_flag_bitsILi8EEENSR_INS5_IJNSA_ILi8EEESI_EEENS5_IJSI_SB_EEEEEEEvNS4_8identityENS4_13SM90_TMA_LOADES19_vS1A_EENS_8epilogue10collective6detail29Sm90TmaWarpSpecializedAdapterINS1E_15DefaultEpilogueIaSK_SK_NS1D_6thread17LinearCombinationIaLi1EiiLNS1I_9ScaleType4KindE0ELNS_15FloatRoundStyleE2EaEENS1_15EpilogueDefaultEEEEEvvEEEEvNT_6ParamsE:
        .type           _ZN7cutlass13device_kernelINS_4gemm6kernel13GemmUniversalIN4cute5tupleIJiiiiEEENS1_10collective13CollectiveMmaINS1_34MainloopSm90TmaGmmaWarpSpecializedILi37ENS5_IJNS4_1CILi1EEENSA_ILi4EEESB_EEENS1_32KernelTmaWarpSpecializedPingpongEEENS5_IJNSA_ILi64EEENSA_ILi128EEENSA_ILi32EEEEEEaNS5_IJlSB_lEEEaSK_NS4_8TiledMMAINS4_8MMA_AtomIJNS4_4SM904GMMA27MMA_64x128x32_S32S8S8_SS_TNEEEENS4_6LayoutINS5_IJSB_SB_SB_EEENS5_IJNSA_ILi0EEEST_ST_EEEEENS5_IJNS4_10UnderscoreESW_SW_EEEEENS4_23SM90_TMA_LOAD_MULTICASTENS4_14ComposedLayoutINS4_7SwizzleILi1ELi4ELi3EEENS4_18smem_ptr_flag_bitsILi8EEENSR_INS5_IJNSA_ILi8EEESI_EEENS5_IJSI_SB_EEEEEEEvNS4_8identityENS4_13SM90_TMA_LOADES19_vS1A_EENS_8epilogue10collective6detail29Sm90TmaWarpSpecializedAdapterINS1E_15DefaultEpilogueIaSK_SK_NS1D_6thread17LinearCombinationIaLi1EiiLNS1I_9ScaleType4KindE0ELNS_15FloatRoundStyleE2EaEENS1_15EpilogueDefaultEEEEEvvEEEEvNT_6ParamsE,@function
        .size           _ZN7cutlass13device_kernelINS_4gemm6kernel13GemmUniversalIN4cute5tupleIJiiiiEEENS1_10collective13CollectiveMmaINS1_34MainloopSm90TmaGmmaWarpSpecializedILi37ENS5_IJNS4_1CILi1EEENSA_ILi4EEESB_EEENS1_32KernelTmaWarpSpecializedPingpongEEENS5_IJNSA_ILi64EEENSA_ILi128EEENSA_ILi32EEEEEEaNS5_IJlSB_lEEEaSK_NS4_8TiledMMAINS4_8MMA_AtomIJNS4_4SM904GMMA27MMA_64x128x32_S32S8S8_SS_TNEEEENS4_6LayoutINS5_IJSB_SB_SB_EEENS5_IJNSA_ILi0EEEST_ST_EEEEENS5_IJNS4_10UnderscoreESW_SW_EEEEENS4_23SM90_TMA_LOAD_MULTICASTENS4_14ComposedLayoutINS4_7SwizzleILi1ELi4ELi3EEENS4_18smem_ptr_flag_bitsILi8EEENSR_INS5_IJNSA_ILi8EEESI_EEENS5_IJSI_SB_EEEEEEEvNS4_8identityENS4_13SM90_TMA_LOADES19_vS1A_EENS_8epilogue10collective6detail29Sm90TmaWarpSpecializedAdapterINS1E_15DefaultEpilogueIaSK_SK_NS1D_6thread17LinearCombinationIaLi1EiiLNS1I_9ScaleType4KindE0ELNS_15FloatRoundStyleE2EaEENS1_15EpilogueDefaultEEEEEvvEEEEvNT_6ParamsE,(.L_x_274 - _ZN7cutlass13device_kernelINS_4gemm6kernel13GemmUniversalIN4cute5tupleIJiiiiEEENS1_10collective13CollectiveMmaINS1_34MainloopSm90TmaGmmaWarpSpecializedILi37ENS5_IJNS4_1CILi1EEENSA_ILi4EEESB_EEENS1_32KernelTmaWarpSpecializedPingpongEEENS5_IJNSA_ILi64EEENSA_ILi128EEENSA_ILi32EEEEEEaNS5_IJlSB_lEEEaSK_NS4_8TiledMMAINS4_8MMA_AtomIJNS4_4SM904GMMA27MMA_64x128x32_S32S8S8_SS_TNEEEENS4_6LayoutINS5_IJSB_SB_SB_EEENS5_IJNSA_ILi0EEEST_ST_EEEEENS5_IJNS4_10UnderscoreESW_SW_EEEEENS4_23SM90_TMA_LOAD_MULTICASTENS4_14ComposedLayoutINS4_7SwizzleILi1ELi4ELi3EEENS4_18smem_ptr_flag_bitsILi8EEENSR_INS5_IJNSA_ILi8EEESI_EEENS5_IJSI_SB_EEEEEEEvNS4_8identityENS4_13SM90_TMA_LOADES19_vS1A_EENS_8epilogue10collective6detail29Sm90TmaWarpSpecializedAdapterINS1E_15DefaultEpilogueIaSK_SK_NS1D_6thread17LinearCombinationIaLi1EiiLNS1I_9ScaleType4KindE0ELNS_15FloatRoundStyleE2EaEENS1_15EpilogueDefaultEEEEEvvEEEEvNT_6ParamsE)
        .other          _ZN7cutlass13device_kernelINS_4gemm6kernel13GemmUniversalIN4cute5tupleIJiiiiEEENS1_10collective13CollectiveMmaINS1_34MainloopSm90TmaGmmaWarpSpecializedILi37ENS5_IJNS4_1CILi1EEENSA_ILi4EEESB_EEENS1_32KernelTmaWarpSpecializedPingpongEEENS5_IJNSA_ILi64EEENSA_ILi128EEENSA_ILi32EEEEEEaNS5_IJlSB_lEEEaSK_NS4_8TiledMMAINS4_8MMA_AtomIJNS4_4SM904GMMA27MMA_64x128x32_S32S8S8_SS_TNEEEENS4_6LayoutINS5_IJSB_SB_SB_EEENS5_IJNSA_ILi0EEEST_ST_EEEEENS5_IJNS4_10UnderscoreESW_SW_EEEEENS4_23SM90_TMA_LOAD_MULTICASTENS4_14ComposedLayoutINS4_7SwizzleILi1ELi4ELi3EEENS4_18smem_ptr_flag_bitsILi8EEENSR_INS5_IJNSA_ILi8EEESI_EEENS5_IJSI_SB_EEEEEEEvNS4_8identityENS4_13SM90_TMA_LOADES19_vS1A_EENS_8epilogue10collective6detail29Sm90TmaWarpSpecializedAdapterINS1E_15DefaultEpilogueIaSK_SK_NS1D_6thread17LinearCombinationIaLi1EiiLNS1I_9ScaleType4KindE0ELNS_15FloatRoundStyleE2EaEENS1_15EpilogueDefaultEEEEEvvEEEEvNT_6ParamsE,@"STO_CUDA_ENTRY STV_DEFAULT"
_ZN7cutlass13device_kernelINS_4gemm6kernel13GemmUniversalIN4cute5tupleIJiiiiEEENS1_10collective13CollectiveMmaINS1_34MainloopSm90TmaGmmaWarpSpecializedILi37ENS5_IJNS4_1CILi1EEENSA_ILi4EEESB_EEENS1_32KernelTmaWarpSpecializedPingpongEEENS5_IJNSA_ILi64EEENSA_ILi128EEENSA_ILi32EEEEEEaNS5_IJlSB_lEEEaSK_NS4_8TiledMMAINS4_8MMA_AtomIJNS4_4SM904GMMA27MMA_64x128x32_S32S8S8_SS_TNEEEENS4_6LayoutINS5_IJSB_SB_SB_EEENS5_IJNSA_ILi0EEEST_ST_EEEEENS5_IJNS4_10UnderscoreESW_SW_EEEEENS4_23SM90_TMA_LOAD_MULTICASTENS4_14ComposedLayoutINS4_7SwizzleILi1ELi4ELi3EEENS4_18smem_ptr_flag_bitsILi8EEENSR_INS5_IJNSA_ILi8EEESI_EEENS5_IJSI_SB_EEEEEEEvNS4_8identityENS4_13SM90_TMA_LOADES19_vS1A_EENS_8epilogue10collective6detail29Sm90TmaWarpSpecializedAdapterINS1E_15DefaultEpilogueIaSK_SK_NS1D_6thread17LinearCombinationIaLi1EiiLNS1I_9ScaleType4KindE0ELNS_15FloatRoundStyleE2EaEENS1_15EpilogueDefaultEEEEEvvEEEEvNT_6ParamsE:
[----:B------:R-:W0:Y:S02]  /*0000*/  LDC R1, c[0x0][0x28] ;  /* 0x00000a00ff017b82 */ /* 0x000e240000000800 */
[----:B0-----:R-:W-:Y:S01]  /*0010*/  VIADD R1, R1, 0xfffffff8 ;  /* 0xfffffff801017836 */ /* 0x001fe20000000000 */
[----:B------:R-:W0:Y:S01]  /*0020*/  S2R R5, SR_TID.X ;  /* 0x0000000000057919 */ /* 0x000e220000002100 */
[----:B------:R-:W-:Y:S01]  /*0030*/  ELECT P0, URZ, PT ;  /* 0x00000000003f782f */ /* 0x000fe20003800000 */
[----:B------:R-:W-:Y:S01]  /*0040*/  BSSY B0, `(.L_x_0) ;  /* 0x000000f000007945 */ /* 0x000fe20003800000 */
[--C-:B0-----:R-:W-:Y:S02]  /*0050*/  SHF.R.U32.HI R0, RZ, 0x5, R5.reuse ;  /* 0x00000005ff007819 */ /* 0x101fe40000011605 */
[----:B------:R-:W-:-:S03]  /*0060*/  SHF.R.U32.HI R7, RZ, 0x7, R5 ;  /* 0x00000007ff077819 */ /* 0x000fc60000011605 */
[----:B------:R-:W0:Y:S04]  /*0070*/  SHFL.IDX PT, R2, R0, RZ, 0x1f ;  /* 0x00001fff00027589 */ /* 0x000e2800000e0000 */
[----:B------:R1:W2:Y:S01]  /*0080*/  SHFL.IDX PT, R10, R7, RZ, 0x1f ;  /* 0x00001fff070a7589 */ /* 0x0002a200000e0000 */
[----:B0-----:R-:W-:-:S13]  /*0090*/  ISETP.NE.OR P0, PT, R2, RZ, !P0 ;  /* 0x000000ff0200720c */ /* 0x001fda0004705670 */
[----:B-12---:R-:W-:Y:S05]  /*00a0*/  @P0 BRA `(.L_x_1) ;  /* 0x0000000000200947 */ /* 0x006fea0003800000 */
[----:B------:R-:W-:Y:S02]  /*00b0*/  ULDC.64 UR4, c[0x0][0x198] ;  /* 0x0000660000047ab9 */ /* 0x000fe40000000a00 */
[----:B------:R-:W-:Y:S02]  /*00c0*/  UIADD3 UR6, UP0, UR4, 0xf0, URZ ;  /* 0x000000f004067890 */ /* 0x000fe4000ff1e03f */
[----:B------:R-:W-:Y:S02]  /*00d0*/  UIADD3 UR4, UP1, UR4, 0x1f0, URZ ;  /* 0x000001f004047890 */ /* 0x000fe4000ff3e03f */
[----:B------:R-:W-:Y:S02]  /*00e0*/  UIADD3.X UR7, URZ, UR5, URZ, UP0, !UPT ;  /* 0x000000053f077290 */ /* 0x000fe400087fe43f */
[----:B------:R-:W-:-:S07]  /*00f0*/  UIADD3.X UR5, URZ, UR5, URZ, UP1, !UPT ;  /* 0x000000053f057290 */ /* 0x000fce0008ffe43f */
[----:B------:R0:W-:Y:S02]  /*0100*/  UTMACCTL.PF [UR6] ;  /* 0x00000000060079b9 */ /* 0x0001e40008040000 */
[----:B------:R0:W-:Y:S02]  /*0110*/  UTMACCTL.PF [UR4] ;  /* 0x00000000040079b9 */ /* 0x0001e40008040000 */
[----:B0-----:R-:W-:Y:S01]  /*0120*/  NOP ;  /* 0x0000000000007918 */ /* 0x001fe20000000000 */
.L_x_1:
[----:B------:R-:W-:Y:S05]  /*0130*/  BSYNC B0 ;  /* 0x0000000000007941 */ /* 0x000fea0003800000 */
.L_x_0:
[----:B------:R-:W0:Y:S01]  /*0140*/  SHFL.IDX PT, R8, R0, RZ, 0x1f ;  /* 0x00001fff00087589 */ /* 0x000e2200000e0000 */
[----:B------:R-:W-:Y:S02]  /*0150*/  SHF.R.S32.HI R4, RZ, 0x1f, R5 ;  /* 0x0000001fff047819 */ /* 0x000fe40000011405 */
[----:B0-----:R-:W-:-:S13]  /*0160*/  ISETP.NE.AND P0, PT, R8, RZ, PT ;  /* 0x000000ff0800720c */ /* 0x001fda0003f05270 */
[----:B------:R-:W-:Y:S05]  /*0170*/  @P0 BRA `(.L_x_2) ;  /* 0x00000004006c0947 */ /* 0x000fea0003800000 */
[----:B------:R-:W-:Y:S01]  /*0180*/  ELECT P0, URZ, PT ;  /* 0x00000000003f782f */ /* 0x000fe20003800000 */
[----:B------:R-:W-:-:S12]  /*0190*/  BSSY B0, `(.L_x_2) ;  /* 0x0000059000007945 */ /* 0x000fd80003800000 */
[----:B------:R-:W-:Y:S05]  /*01a0*/  @!P0 BRA `(.L_x_3) ;  /* 0x00000004005c8947 */ /* 0x000fea0003800000 */
[----:B------:R-:W0:Y:S01]  /*01b0*/  S2UR UR8, SR_CgaCtaId ;  /* 0x00000000000879c3 */ /* 0x000e220000008800 */
[----:B------:R-:W-:Y:S01]  /*01c0*/  UMOV UR4, 0x400 ;  /* 0x0000040000047882 */ /* 0x000fe20000000000 */
[----:B------:R-:W-:Y:S01]  /*01d0*/  UMOV UR5, 0x1 ;  /* 0x0000000100057882 */ /* 0x000fe20000000000 */
[----:B------:R-:W-:Y:S02]  /*01e0*/  UMOV UR6, 0x4 ;  /* 0x0000000400067882 */ /* 0x000fe40000000000 */
[----:B------:R-:W-:-:S04]  /*01f0*/  UIADD3 UR6, -UR6, 0x100000, URZ ;  /* 0x0010000006067890 */ /* 0x000fc8000fffe13f */
[----:B------:R-:W-:Y:S02]  /*0200*/  USHF.L.U32 UR7, UR6, 0xb, URZ ;  /* 0x0000000b06077899 */ /* 0x000fe4000800063f */
[----:B------:R-:W-:Y:S02]  /*0210*/  USHF.L.U32 UR6, UR6, 0x1, URZ ;  /* 0x0000000106067899 */ /* 0x000fe4000800063f */
[----:B0-----:R-:W-:Y:S02]  /*0220*/  ULEA UR8, UR8, UR4, 0x18 ;  /* 0x0000000408087291 */ /* 0x001fe4000f8ec03f */
[----:B------:R-:W-:-:S04]  /*0230*/  UIADD3 UR4, -UR5, 0x100000, URZ ;  /* 0x0010000005047890 */ /* 0x000fc8000fffe13f */
[----:B------:R-:W-:Y:S02]  /*0240*/  USHF.L.U32 UR5, UR4, 0xb, URZ ;  /* 0x0000000b04057899 */ /* 0x000fe4000800063f */
[----:B------:R-:W-:Y:S01]  /*0250*/  USHF.L.U32 UR4, UR4, 0x1, URZ ;  /* 0x0000000104047899 */ /* 0x000fe2000800063f */
[----:B------:R-:W0:Y:S11]  /*0260*/  FENCE.VIEW.ASYNC.S ;  /* 0x00000000000073c6 */ /* 0x000e360000000000 */
[----:B0-----:R0:W1:Y:S01]  /*0270*/  SYNCS.EXCH.64 URZ, [UR8], UR4 ;  /* 0x00000004083f75b2 */ /* 0x0010620008000100 */
[----:B------:R0:W2:Y:S01]  /*0280*/  SYNCS.EXCH.64 URZ, [UR8+0x128], UR6 ;  /* 0x00012806083f75b2 */ /* 0x0000a20008000100 */
[----:B------:R0:W3:Y:S01]  /*0290*/  SYNCS.EXCH.64 URZ, [UR8+0x8], UR4 ;  /* 0x00000804083f75b2 */ /* 0x0000e20008000100 */
[----:B------:R0:W4:Y:S01]  /*02a0*/  SYNCS.EXCH.64 URZ, [UR8+0x130], UR6 ;  /* 0x00013006083f75b2 */ /* 0x0001220008000100 */
[----:B------:R0:W0:Y:S01]  /*02b0*/  SYNCS.EXCH.64 URZ, [UR8+0x10], UR4 ;  /* 0x00001004083f75b2 */ /* 0x0000220008000100 */
        /* <DEDUP_REMOVED lines=69> */
[----:B-1234-:R-:W-:Y:S01]  /*0710*/  NOP ;  /* 0x0000000000007918 */ /* 0x01efe20000000000 */
.L_x_3:
[----:B0-----:R-:W-:Y:S05]  /*0720*/  BSYNC B0 ;  /* 0x0000000000007941 */ /* 0x001fea0003800000 */
.L_x_2:
[----:B------:R-:W-:Y:S01]  /*0730*/  LEA.HI R4, R4, R5, RZ, 0x7 ;  /* 0x0000000504047211 */ /* 0x000fe200078f38ff */
[----:B------:R-:W0:Y:S01]  /*0740*/  SHFL.IDX PT, R14, R0, RZ, 0x1f ;  /* 0x00001fff000e7589 */ /* 0x000e2200000e0000 */
[----:B------:R-:W1:Y:S01]  /*0750*/  S2UR UR12, SR_CTAID.X ;  /* 0x00000000000c79c3 */ /* 0x000e620000002500 */
[----:B------:R-:W-:Y:S02]  /*0760*/  ELECT P0, URZ, PT ;  /* 0x00000000003f782f */ /* 0x000fe40003800000 */
[----:B------:R-:W-:Y:S01]  /*0770*/  LOP3.LUT R4, R4, 0xffffff80, RZ, 0xc0, !PT ;  /* 0xffffff8004047812 */ /* 0x000fe200078ec0ff */
[----:B------:R-:W2:Y:S01]  /*0780*/  SHFL.IDX PT, R13, R0, RZ, 0x1f ;  /* 0x00001fff000d7589 */ /* 0x000ea200000e0000 */
[----:B------:R-:W-:Y:S01]  /*0790*/  ELECT P1, URZ, PT ;  /* 0x00000000003f782f */ /* 0x000fe20003820000 */
[----:B------:R-:W-:Y:S01]  /*07a0*/  NOP ;  /* 0x0000000000007918 */ /* 0x000fe20000000000 */
[----:B------:R-:W-:Y:S01]  /*07b0*/  ULDC UR4, c[0x0][0x150] ;  /* 0x0000540000047ab9 */ /* 0x000fe20000000800 */
[----:B------:R-:W-:Y:S01]  /*07c0*/  IMAD.IADD R4, R5, 0x1, -R4 ;  /* 0x0000000105047824 */ /* 0x000fe200078e0a04 */
[----:B------:R-:W3:Y:S01]  /*07d0*/  S2R R6, SR_CTAID.Y ;  /* 0x0000000000067919 */ /* 0x000ee20000002600 */
[----:B------:R-:W4:Y:S01]  /*07e0*/  LDC R21, c[0x0][0x148] ;  /* 0x00005200ff157b82 */ /* 0x000f220000000800 */
[----:B------:R-:W-:Y:S01]  /*07f0*/  UMOV UR11, 0x80 ;  /* 0x00000080000b7882 */ /* 0x000fe20000000000 */
[----:B------:R-:W-:Y:S01]  /*0800*/  NOP ;  /* 0x0000000000007918 */ /* 0x000fe20000000000 */
[----:B------:R-:W-:Y:S01]  /*0810*/  SHF.R.S32.HI R3, RZ, 0x1f, R4 ;  /* 0x0000001fff037819 */ /* 0x000fe20000011404 */
[----:B------:R-:W5:Y:S01]  /*0820*/  SHFL.IDX PT, R15, R7, RZ, 0x1f ;  /* 0x00001fff070f7589 */ /* 0x000f6200000e0000 */
[C---:B------:R-:W-:Y:S01]  /*0830*/  VIADD R33, R10.reuse, 0xffffffff ;  /* 0xffffffff0a217836 */ /* 0x040fe20000000000 */
[----:B------:R-:W-:-:S02]  /*0840*/  ISETP.NE.AND P2, PT, R10, RZ, PT ;  /* 0x000000ff0a00720c */ /* 0x000fc40003f45270 */
[----:B------:R-:W-:Y:S02]  /*0850*/  LEA.HI R9, R3, R4, RZ, 0x3 ;  /* 0x0000000403097211 */ /* 0x000fe400078f18ff */
[----:B------:R-:W-:Y:S02]  /*0860*/  ISETP.GE.U32.AND P5, PT, R33, 0x2, PT ;  /* 0x000000022100780c */ /* 0x000fe40003fa6070 */
[--C-:B------:R-:W-:Y:S02]  /*0870*/  SHF.R.S32.HI R11, RZ, 0x3, R9.reuse ;  /* 0x00000003ff0b7819 */ /* 0x100fe40000011409 */
[----:B------:R-:W-:Y:S02]  /*0880*/  SHF.R.S32.HI R12, RZ, 0x1f, R9 ;  /* 0x0000001fff0c7819 */ /* 0x000fe40000011409 */
[----:B0-----:R-:W-:Y:S02]  /*0890*/  ISETP.NE.OR P0, PT, R14, RZ, !P0 ;  /* 0x000000ff0e00720c */ /* 0x001fe40004705670 */
[----:B------:R-:W-:Y:S01]  /*08a0*/  LEA.HI R12, R12, R11, RZ, 0x2 ;  /* 0x0000000b0c0c7211 */ /* 0x000fe200078f10ff */
[----:B------:R-:W0:Y:S01]  /*08b0*/  LDC R14, c[0x0][0x140] ;  /* 0x00005000ff0e7b82 */ /* 0x000e220000000800 */
[----:B--2---:R-:W-:-:S02]  /*08c0*/  ISETP.NE.OR P1, PT, R13, RZ, !P1 ;  /* 0x000000ff0d00720c */ /* 0x004fc40004f25670 */
[----:B------:R-:W-:Y:S02]  /*08d0*/  LOP3.LUT R12, R12, 0xfffffffc, RZ, 0xc0, !PT ;  /* 0xfffffffc0c0c7812 */ /* 0x000fe400078ec0ff */
[----:B-1----:R-:W-:Y:S02]  /*08e0*/  I2FP.F32.U32 R0, UR12 ;  /* 0x0000000c00007c45 */ /* 0x002fe40008201000 */
[----:B------:R-:W-:Y:S01]  /*08f0*/  SHF.R.S32.HI R9, RZ, 0x1f, R2 ;  /* 0x0000001fff097819 */ /* 0x000fe20000011402 */
[----:B------:R-:W-:Y:S01]  /*0900*/  IMAD.IADD R12, R11, 0x1, -R12 ;  /* 0x000000010b0c7824 */ /* 0x000fe200078e0a0c */
[----:B------:R-:W-:Y:S01]  /*0910*/  SHF.R.S32.HI R11, RZ, 0x1f, R8 ;  /* 0x0000001fff0b7819 */ /* 0x000fe20000011408 */
[----:B------:R-:W-:Y:S01]  /*0920*/  VOTEU.ALL UP0, P0 ;  /* 0x00000000003f7886 */ /* 0x000fe20000000000 */
[----:B------:R-:W-:Y:S01]  /*0930*/  FMUL R0, R0, UR4 ;  /* 0x0000000400007c20 */ /* 0x000fe20008400000 */
[----:B------:R-:W-:Y:S01]  /*0940*/  ULDC UR4, c[0x0][0x154] ;  /* 0x0000550000047ab9 */ /* 0x000fe20000000800 */
[----:B------:R-:W-:Y:S01]  /*0950*/  LEA.HI R11, R11, R8, RZ, 0x2 ;  /* 0x000000080b0b7211 */ /* 0x000fe200078f10ff */
[----:B------:R-:W-:Y:S01]  /*0960*/  VOTEU.ALL UP1, P1 ;  /* 0x00000000003f7886 */ /* 0x000fe20000820000 */
[----:B------:R-:W1:Y:S01]  /*0970*/  @!UP0 S2UR UR7, SR_CgaCtaId ;  /* 0x00000000000789c3 */ /* 0x000e620000008800 */
[----:B------:R-:W-:Y:S01]  /*0980*/  LEA.HI R9, R9, R2, RZ, 0x2 ;  /* 0x0000000209097211 */ /* 0x000fe200078f10ff */
[----:B------:R-:W2:Y:S01]  /*0990*/  F2I.U32.TRUNC.NTZ R0, R0 ;  /* 0x0000000000007305 */ /* 0x000ea2000020f000 */
[----:B------:R-:W-:Y:S01]  /*09a0*/  LOP3.LUT R11, R11, 0x3ffffffc, RZ, 0xc0, !PT ;  /* 0x3ffffffc0b0b7812 */ /* 0x000fe200078ec0ff */
[----:B------:R-:W-:Y:S01]  /*09b0*/  @!UP0 UMOV UR6, 0x400 ;  /* 0x0000040000068882 */ /* 0x000fe20000000000 */
[----:B------:R-:W-:Y:S01]  /*09c0*/  LOP3.LUT R9, R9, 0xfffffffc, RZ, 0xc0, !PT ;  /* 0xfffffffc09097812 */ /* 0x000fe200078ec0ff */
[----:B------:R-:W-:Y:S01]  /*09d0*/  @!UP1 UMOV UR9, 0x400 ;  /* 0x0000040000099882 */ /* 0x000fe20000000000 */
[----:B------:R-:W-:Y:S01]  /*09e0*/  VOTEU.ALL UP2, P1 ;  /* 0x00000000003f7886 */ /* 0x000fe20000840000 */
[----:B------:R-:W-:Y:S01]  /*09f0*/  IMAD.IADD R11, R8, 0x1, -R11 ;  /* 0x00000001080b7824 */ /* 0x000fe200078e0a0b */
[----:B---3--:R-:W-:Y:S01]  /*0a00*/  I2FP.F32.U32 R8, R6 ;  /* 0x0000000600087245 */ /* 0x008fe20000201000 */
[----:B------:R-:W3:Y:S01]  /*0a10*/  @!UP1 S2UR UR10, SR_CgaCtaId ;  /* 0x00000000000a99c3 */ /* 0x000ee20000008800 */
[----:B0-----:R-:W-:Y:S01]  /*0a20*/  ISETP.EQ.U32.AND P3, PT, R14, 0x1, PT ;  /* 0x000000010e00780c */ /* 0x001fe20003f62070 */
[----:B------:R-:W-:Y:S01]  /*0a30*/  IMAD R11, R11, 0x4, R12 ;  /* 0x000000040b0b7824 */ /* 0x000fe200078e020c */
[----:B------:R-:W-:Y:S01]  /*0a40*/  VOTEU.ALL UP3, P1 ;  /* 0x00000000003f7886 */ /* 0x000fe20000860000 */
[----:B------:R-:W-:Y:S01]  /*0a50*/  FMUL R8, R8, UR4 ;  /* 0x0000000408087c20 */ /* 0x000fe20008400000 */
[----:B------:R-:W-:Y:S01]  /*0a60*/  UMOV UR4, 0x20 ;  /* 0x0000002000047882 */ /* 0x000fe20000000000 */
[----:B------:R-:W-:Y:S01]  /*0a70*/  IMAD.IADD R14, R2, 0x1, -R9 ;  /* 0x00000001020e7824 */ /* 0x000fe200078e0a09 */
[----:B------:R-:W-:-:S04]  /*0a80*/  @!UP0 UIADD3 UR4, -UR4, 0x100000, URZ ;  /* 0x0010000004048890 */ /* 0x000fc8000fffe13f */
[----:B------:R-:W-:Y:S02]  /*0a90*/  @!UP0 USHF.L.U32 UR5, UR4, 0xb, URZ ;  /* 0x0000000b04058899 */ /* 0x000fe4000800063f */
[----:B------:R-:W-:Y:S01]  /*0aa0*/  @!UP0 USHF.L.U32 UR4, UR4, 0x1, URZ ;  /* 0x0000000104048899 */ /* 0x000fe2000800063f */
[----:B------:R-:W0:Y:S01]  /*0ab0*/  LDC R13, c[0x0][0x144] ;  /* 0x00005100ff0d7b82 */ /* 0x000e220000000800 */
[C---:B------:R-:W-:Y:S01]  /*0ac0*/  IMAD.SHL.U32 R88, R11.reuse, 0x4, RZ ;  /* 0x000000040b587824 */ /* 0x040fe200078e00ff */
[----:B------:R-:W4:Y:S01]  /*0ad0*/  F2I.U32.TRUNC.NTZ R8, R8 ;  /* 0x0000000800087305 */ /* 0x000f22000020f000 */
[----:B--2---:R-:W-:Y:S01]  /*0ae0*/  IMAD.MOV R0, RZ, RZ, -R0 ;  /* 0x000000ffff007224 */ /* 0x004fe200078e0a00 */
[----:B------:R-:W-:Y:S01]  /*0af0*/  VOTEU.ALL UP4, P1 ;  /* 0x00000000003f7886 */ /* 0x000fe20000880000 */
[----:B------:R-:W-:Y:S01]  /*0b00*/  VOTEU.ALL UP5, P1 ;  /* 0x00000000003f7886 */ /* 0x000fe200008a0000 */
[----:B-1----:R-:W-:Y:S01]  /*0b10*/  @!UP0 ULEA UR8, UR7, UR6, 0x18 ;  /* 0x0000000607088291 */ /* 0x002fe2000f8ec03f */
[----:B------:R-:W-:Y:S01]  /*0b20*/  LOP3.LUT R88, R11, 0xc, R88, 0x78, !PT ;  /* 0x0000000c0b587812 */ /* 0x000fe200078e7858 */
[----:B------:R-:W-:-:S04]  /*0b30*/  @!UP1 UIADD3 UR6, -UR11, 0x100000, URZ ;  /* 0x001000000b069890 */ /* 0x000fc8000fffe13f */
[----:B------:R-:W-:Y:S02]  /*0b40*/  @!UP1 USHF.L.U32 UR7, UR6, 0xb, URZ ;  /* 0x0000000b06079899 */ /* 0x000fe4000800063f */
[----:B------:R-:W-:Y:S01]  /*0b50*/  @!UP1 USHF.L.U32 UR6, UR6, 0x1, URZ ;  /* 0x0000000106069899 */ /* 0x000fe2000800063f */
[C---:B------:R-:W-:Y:S01]  /*0b60*/  ISETP.NE.AND P1, PT, R14.reuse, 0x3, PT ;  /* 0x000000030e00780c */ /* 0x040fe20003f25270 */
[----:B------:R-:W-:Y:S01]  /*0b70*/  VOTEU.ALL UP0, P0 ;  /* 0x00000000003f7886 */ /* 0x000fe20000000000 */
[----:B-----5:R-:W-:Y:S02]  /*0b80*/  R2UR UR43, R15 ;  /* 0x000000000f2b72ca */ /* 0x020fe400000e0000 */
[----:B------:R-:W-:Y:S01]  /*0b90*/  ISETP.EQ.OR P1, PT, R14, RZ, !P1 ;  /* 0x000000ff0e00720c */ /* 0x000fe20004f22670 */
[----:B---3--:R-:W-:Y:S01]  /*0ba0*/  @!UP1 ULEA UR9, UR10, UR9, 0x18 ;  /* 0x000000090a099291 */ /* 0x008fe2000f8ec03f */
[----:B----4-:R-:W-:Y:S01]  /*0bb0*/  IMAD.MOV R24, RZ, RZ, -R8 ;  /* 0x000000ffff187224 */ /* 0x010fe200078e0a08 */
[----:B------:R-:W-:Y:S01]  /*0bc0*/  VOTEU.ALL UP1, P0 ;  /* 0x00000000003f7886 */ /* 0x000fe20000020000 */
[----:B------:R-:W-:Y:S01]  /*0bd0*/  LOP3.LUT P0, RZ, R4, 0x7, RZ, 0xc0, !PT ;  /* 0x0000000704ff7812 */ /* 0x000fe2000780c0ff */
[----:B------:R-:W1:Y:S02]  /*0be0*/  FENCE.VIEW.ASYNC.S ;  /* 0x00000000000073c6 */ /* 0x000e640000000000 */
[----:B-1----:R1:W2:Y:S01]  /*0bf0*/  @!UP0 SYNCS.EXCH.64 URZ, [UR8+0x280], UR4 ;  /* 0x00028004083f85b2 */ /* 0x0022a20008000100 */
[----:B------:R-:W-:Y:S01]  /*0c00*/  IMAD R9, R21, R24, R6 ;  /* 0x0000001815097224 */ /* 0x000fe200078e0206 */
[----:B------:R-:W-:Y:S01]  /*0c10*/  ISETP.EQ.AND P1, PT, R10, RZ, P1 ;  /* 0x000000ff0a00720c */ /* 0x000fe20000f22270 */
[----:B0-----:R-:W-:Y:S01]  /*0c20*/  IMAD R20, R13, R0, UR12 ;  /* 0x0000000c0d147e24 */ /* 0x001fe2000f8e0200 */
[----:B------:R-:W-:-:S02]  /*0c30*/  ISETP.LT.U32.AND P0, PT, R88, 0x4, !P0 ;  /* 0x000000045800780c */ /* 0x000fc40004701070 */
[----:B------:R-:W-:Y:S02]  /*0c40*/  ISETP.NE.AND P4, PT, R9, R88, PT ;  /* 0x000000580900720c */ /* 0x000fe40003f85270 */
[----:B------:R-:W-:Y:S02]  /*0c50*/  SEL R23, RZ, 0x1, !P1 ;  /* 0x00000001ff177807 */ /* 0x000fe40004800000 */
[----:B------:R-:W-:Y:S02]  /*0c60*/  ISETP.EQ.OR P4, PT, R20, RZ, !P4 ;  /* 0x000000ff1400720c */ /* 0x000fe40006782670 */
[----:B------:R-:W-:Y:S02]  /*0c70*/  SEL R23, R23, 0x2, P5 ;  /* 0x0000000217177807 */ /* 0x000fe40002800000 */
[----:B------:R-:W-:Y:S01]  /*0c80*/  PLOP3.LUT P0, PT, P0, P4, PT, 0x80, 0x0 ;  /* 0x000000000000781c */ /* 0x000fe20000709070 */
[----:B------:R1:W0:Y:S01]  /*0c90*/  @!UP1 SYNCS.EXCH.64 URZ, [UR8+0x288], UR4 ;  /* 0x00028804083f95b2 */ /* 0x0002220008000100 */
[----:B------:R-:W-:-:S02]  /*0ca0*/  NOP ;  /* 0x0000000000007918 */ /* 0x000fc40000000000 */
[----:B------:R-:W-:Y:S01]  /*0cb0*/  P2R R101, PR, RZ, 0x1 ;  /* 0x00000001ff657803 */ /* 0x000fe20000000000 */
[----:B------:R1:W3:Y:S01]  /*0cc0*/  @!UP2 SYNCS.EXCH.64 URZ, [UR9+0x260], UR6 ;  /* 0x00026006093fa5b2 */ /* 0x0002e20008000100 */
[----:B------:R1:W4:Y:S01]  /*0cd0*/  @!UP3 SYNCS.EXCH.64 URZ, [UR9+0x268], UR6 ;  /* 0x00026806093fb5b2 */ /* 0x0003220008000100 */
[----:B------:R1:W0:Y:S01]  /*0ce0*/  @!UP4 SYNCS.EXCH.64 URZ, [UR9+0x270], UR6 ;  /* 0x00027006093fc5b2 */ /* 0x0002220008000100 */
[----:B------:R1:W0:Y:S01]  /*0cf0*/  @!UP5 SYNCS.EXCH.64 URZ, [UR9+0x278], UR6 ;  /* 0x00027806093fd5b2 */ /* 0x0002220008000100 */
[----:B------:R-:W-:Y:S01]  /*0d00*/  NOP ;  /* 0x0000000000007918 */ /* 0x000fe20000000000 */
[----:B-12---:R-:W-:Y:S05]  /*0d10*/  @!P3 BRA `(.L_x_4) ;  /* 0x000000000008b947 */ /* 0x006fea0003800000 */
[----:B0--34-:R-:W-:Y:S01]  /*0d20*/  UCGABAR_ARV ;  /* 0x00000000000079c7 */ /* 0x019fe20008000000 */
[----:B------:R-:W-:Y:S05]  /*0d30*/  BRA `(.L_x_5) ;  /* 0x0000000000047947 */ /* 0x000fea0003800000 */
.L_x_4:
[----:B0--34-:R-:W-:Y:S01]  /*0d40*/  NOP ;  /* 0x0000000000007918 */ /* 0x019fe20000000000 */
.L_x_5:
[----:B------:R-:W-:Y:S01]  /*0d50*/  ULDC.64 UR4, c[0x0][0x598] ;  /* 0x0001660000047ab9 */ /* 0x000fe20000000a00 */
[----:B------:R-:W-:Y:S01]  /*0d60*/  ULDC.64 UR36, c[0x0][0x208] ;  /* 0x0000820000247ab9 */ /* 0x000fe20000000a00 */
[----:B------:R-:W-:-:S04]  /*0d70*/  ISETP.NE.U32.AND P0, PT, RZ, UR4, PT ;  /* 0x00000004ff007c0c */ /* 0x000fc8000bf05070 */
[----:B------:R-:W-:-:S13]  /*0d80*/  ISETP.NE.AND.EX P0, PT, RZ, UR5, PT, P0 ;  /* 0x00000005ff007c0c */ /* 0x000fda000bf05300 */
[----:B------:R-:W-:Y:S05]  /*0d90*/  @!P0 BRA `(.L_x_6) ;  /* 0x00000000001c8947 */ /* 0x000fea0003800000 */
[----:B------:R-:W0:Y:S02]  /*0da0*/  LDC.64 R8, c[0x0][0x598] ;  /* 0x00016600ff087b82 */ /* 0x000e240000000a00 */
[----:B0-----:R-:W2:Y:S02]  /*0db0*/  LDG.E.64 R8, desc[UR36][R8.64] ;  /* 0x0000002408087981 */ /* 0x001ea4000c1e1b00 */
[----:B--2---:R-:W-:-:S04]  /*0dc0*/  ISETP.NE.U32.AND P0, PT, R8, RZ, PT ;  /* 0x000000ff0800720c */ /* 0x004fc80003f05070 */
[----:B------:R-:W-:-:S13]  /*0dd0*/  ISETP.NE.AND.EX P0, PT, R9, RZ, PT, P0 ;  /* 0x000000ff0900720c */ /* 0x000fda0003f05300 */
[----:B------:R-:W-:Y:S05]  /*0de0*/  @!P0 BRA `(.L_x_6) ;  /* 0x0000000000088947 */ /* 0x000fea0003800000 */
[----:B------:R0:W5:Y:S01]  /*0df0*/  LD.E R89, desc[UR36][R8.64] ;  /* 0x0000002408597980 */ /* 0x000162000c101900 */
[----:B------:R-:W-:Y:S05]  /*0e00*/  BRA `(.L_x_7) ;  /* 0x0000000000247947 */ /* 0x000fea0003800000 */
.L_x_6:
[----:B------:R-:W-:Y:S02]  /*0e10*/  ULDC.64 UR4, c[0x0][0x588] ;  /* 0x0001620000047ab9 */ /* 0x000fe40000000a00 */
[----:B------:R-:W-:-:S04]  /*0e20*/  ISETP.NE.U32.AND P0, PT, RZ, UR4, PT ;  /* 0x00000004ff007c0c */ /* 0x000fc8000bf05070 */
[----:B------:R-:W-:-:S13]  /*0e30*/  ISETP.NE.AND.EX P0, PT, RZ, UR5, PT, P0 ;  /* 0x00000005ff007c0c */ /* 0x000fda000bf05300 */
[----:B------:R-:W-:Y:S05]  /*0e40*/  @!P0 BRA `(.L_x_8) ;  /* 0x00000000000c8947 */ /* 0x000fea0003800000 */
[----:B------:R-:W0:Y:S02]  /*0e50*/  LDC.64 R8, c[0x0][0x588] ;  /* 0x00016200ff087b82 */ /* 0x000e240000000a00 */
[----:B0-----:R1:W5:Y:S01]  /*0e60*/  LDG.E R89, desc[UR36][R8.64] ;  /* 0x0000002408597981 */ /* 0x001362000c1e1900 */
[----:B------:R-:W-:Y:S05]  /*0e70*/  BRA `(.L_x_7) ;  /* 0x0000000000087947 */ /* 0x000fea0003800000 */
.L_x_8:
[----:B------:R-:W-:Y:S02]  /*0e80*/  ULDC UR4, c[0x0][0x580] ;  /* 0x0001600000047ab9 */ /* 0x000fe40000000800 */
[----:B------:R-:W-:-:S07]  /*0e90*/  IMAD.U32 R89, RZ, RZ, UR4 ;  /* 0x00000004ff597e24 */ /* 0x000fce000f8e00ff */
.L_x_7:
[----:B------:R-:W-:Y:S02]  /*0ea0*/  ULDC.64 UR4, c[0x0][0x5a0] ;  /* 0x0001680000047ab9 */ /* 0x000fe40000000a00 */
[----:B------:R-:W-:-:S04]  /*0eb0*/  ISETP.NE.U32.AND P0, PT, RZ, UR4, PT ;  /* 0x00000004ff007c0c */ /* 0x000fc8000bf05070 */
[----:B------:R-:W-:-:S13]  /*0ec0*/  ISETP.NE.AND.EX P0, PT, RZ, UR5, PT, P0 ;  /* 0x00000005ff007c0c */ /* 0x000fda000bf05300 */
[----:B------:R-:W-:Y:S05]  /*0ed0*/  @!P0 BRA `(.L_x_9) ;  /* 0x00000000001c8947 */ /* 0x000fea0003800000 */
[----:B01----:R-:W0:Y:S02]  /*0ee0*/  LDC.64 R8, c[0x0][0x5a0] ;  /* 0x00016800ff087b82 */ /* 0x003e240000000a00 */
[----:B0-----:R-:W2:Y:S02]  /*0ef0*/  LDG.E.64 R8, desc[UR36][R8.64] ;  /* 0x0000002408087981 */ /* 0x001ea4000c1e1b00 */
[----:B--2---:R-:W-:-:S04]  /*0f00*/  ISETP.NE.U32.AND P0, PT, R8, RZ, PT ;  /* 0x000000ff0800720c */ /* 0x004fc80003f05070 */
[----:B------:R-:W-:-:S13]  /*0f10*/  ISETP.NE.AND.EX P0, PT, R9, RZ, PT, P0 ;  /* 0x000000ff0900720c */ /* 0x000fda0003f05300 */
[----:B------:R-:W-:Y:S05]  /*0f20*/  @!P0 BRA `(.L_x_9) ;  /* 0x0000000000088947 */ /* 0x000fea0003800000 */
[----:B------:R0:W5:Y:S01]  /*0f30*/  LD.E R90, desc[UR36][R8.64] ;  /* 0x00000024085a7980 */ /* 0x000162000c101900 */
[----:B------:R-:W-:Y:S05]  /*0f40*/  BRA `(.L_x_10) ;  /* 0x0000000000247947 */ /* 0x000fea0003800000 */
.L_x_9:
[----:B------:R-:W-:Y:S02]  /*0f50*/  ULDC.64 UR4, c[0x0][0x590] ;  /* 0x0001640000047ab9 */ /* 0x000fe40000000a00 */
[----:B------:R-:W-:-:S04]  /*0f60*/  ISETP.NE.U32.AND P0, PT, RZ, UR4, PT ;  /* 0x00000004ff007c0c */ /* 0x000fc8000bf05070 */
[----:B------:R-:W-:-:S13]  /*0f70*/  ISETP.NE.AND.EX P0, PT, RZ, UR5, PT, P0 ;  /* 0x00000005ff007c0c */ /* 0x000fda000bf05300 */
[----:B------:R-:W-:Y:S05]  /*0f80*/  @!P0 BRA `(.L_x_11) ;  /* 0x00000000000c8947 */ /* 0x000fea0003800000 */
[----:B------:R-:W2:Y:S02]  /*0f90*/  LDC.64 R90, c[0x0][0x590] ;  /* 0x00016400ff5a7b82 */ /* 0x000ea40000000a00 */
[----:B--2---:R2:W5:Y:S01]  /*0fa0*/  LDG.E R90, desc[UR36][R90.64] ;  /* 0x000000245a5a7981 */ /* 0x004562000c1e1900 */
[----:B------:R-:W-:Y:S05]  /*0fb0*/  BRA `(.L_x_10) ;  /* 0x0000000000087947 */ /* 0x000fea0003800000 */
.L_x_11:
[----:B------:R-:W-:Y:S02]  /*0fc0*/  ULDC UR4, c[0x0][0x584] ;  /* 0x0001610000047ab9 */ /* 0x000fe40000000800 */
[----:B------:R-:W-:-:S07]  /*0fd0*/  IMAD.U32 R90, RZ, RZ, UR4 ;  /* 0x00000004ff5a7e24 */ /* 0x000fce000f8e00ff */
.L_x_10:
[----:B------:R-:W3:Y:S01]  /*0fe0*/  LDC R2, c[0x0][0x65c] ;  /* 0x00019700ff027b82 */ /* 0x000ee20000000800 */
[----:B------:R-:W-:Y:S01]  /*0ff0*/  ULDC UR6, c[0x0][0x28c] ;  /* 0x0000a30000067ab9 */ /* 0x000fe20000000800 */
[----:B------:R-:W-:Y:S01]  /*1000*/  ISETP.NE.AND P0, PT, R10, 0x2, PT ;  /* 0x000000020a00780c */ /* 0x000fe20003f05270 */
[----:B------:R-:W-:Y:S01]  /*1010*/  UIADD3 UR6, UR6, 0x1f, URZ ;  /* 0x0000001f06067890 */ /* 0x000fe2000fffe03f */
[----:B01----:R-:W-:Y:S01]  /*1020*/  IMAD.U32 R8, RZ, RZ, UR12 ;  /* 0x0000000cff087e24 */ /* 0x003fe2000f8e00ff */
[----:B------:R-:W-:Y:S01]  /*1030*/  UMOV UR39, URZ ;  /* 0x0000003f00277c82 */ /* 0x000fe20008000000 */
[----:B------:R-:W-:Y:S01]  /*1040*/  UMOV UR38, URZ ;  /* 0x0000003f00267c82 */ /* 0x000fe20008000000 */
[----:B------:R-:W-:Y:S01]  /*1050*/  USHF.R.S32.HI UR7, URZ, 0x1f, UR6 ;  /* 0x0000001f3f077899 */ /* 0x000fe20008011406 */
[----:B------:R-:W-:-:S03]  /*1060*/  ULDC.64 UR8, c[0x0][0x650] ;  /* 0x0001940000087ab9 */ /* 0x000fc60000000a00 */
[----:B------:R-:W-:-:S04]  /*1070*/  ULEA.HI UR7, UR7, UR6, URZ, 0x5 ;  /* 0x0000000607077291 */ /* 0x000fc8000f8f283f */
[----:B------:R-:W-:Y:S01]  /*1080*/  USHF.R.S32.HI UR40, URZ, 0x5, UR7 ;  /* 0x000000053f287899 */ /* 0x000fe20008011407 */
[----:B---3--:R-:W-:-:S13]  /*1090*/  ISETP.NE.AND P1, PT, R2, 0x1, PT ;  /* 0x000000010200780c */ /* 0x008fda0003f25270 */
[----:B------:R-:W0:Y:S01]  /*10a0*/  @P1 LDC R17, c[0x0][0x10] ;  /* 0x00000400ff111b82 */ /* 0x000e220000000800 */
[----:B------:R-:W-:Y:S02]  /*10b0*/  @P1 IMAD.MOV.U32 R7, RZ, RZ, RZ ;  /* 0x000000ffff071224 */ /* 0x000fe400078e00ff */
[----:B------:R-:W-:-:S05]  /*10c0*/  @P1 IMAD.MOV.U32 R9, RZ, RZ, RZ ;  /* 0x000000ffff091224 */ /* 0x000fca00078e00ff */
[----:B------:R-:W1:Y:S01]  /*10d0*/  @!P1 LDC R11, c[0x0][0xc] ;  /* 0x00000300ff0b9b82 */ /* 0x000e620000000800 */
[----:B------:R-:W-:Y:S01]  /*10e0*/  ULDC UR4, c[0x0][0xc] ;  /* 0x0000030000047ab9 */ /* 0x000fe20000000800 */
[----:B------:R-:W-:Y:S02]  /*10f0*/  ULDC UR5, c[0x0][0x10] ;  /* 0x0000040000057ab9 */ /* 0x000fe40000000800 */
[----:B------:R-:W-:-:S04]  /*1100*/  UIMAD.WIDE.U32 UR4, UR4, UR5, URZ ;  /* 0x00000005040472a5 */ /* 0x000fc8000f8e003f */
[----:B------:R-:W3:Y:S01]  /*1110*/  LDC R0, c[0x0][0x14] ;  /* 0x00000500ff007b82 */ /* 0x000ee20000000800 */
[----:B0-----:R-:W-:-:S04]  /*1120*/  @P1 IMAD.WIDE.U32 R16, R17, UR12, R6 ;  /* 0x0000000c11101c25 */ /* 0x001fc8000f8e0006 */
[----:B------:R-:W-:Y:S02]  /*1130*/  @P1 IMAD.IADD R17, R17, 0x1, R9 ;  /* 0x0000000111111824 */ /* 0x000fe400078e0209 */
[----:B------:R-:W-:Y:S02]  /*1140*/  IMAD.MOV.U32 R9, RZ, RZ, RZ ;  /* 0x000000ffff097224 */ /* 0x000fe400078e00ff */
[----:B-1----:R-:W-:-:S04]  /*1150*/  @!P1 IMAD.WIDE.U32 R8, R6, R11, R8 ;  /* 0x0000000b06089225 */ /* 0x002fc800078e0008 */
[----:B------:R-:W-:Y:S02]  /*1160*/  @!P1 IMAD.MOV.U32 R16, RZ, RZ, R8 ;  /* 0x000000ffff109224 */ /* 0x000fe400078e0008 */
[----:B---3--:R-:W-:-:S04]  /*1170*/  IMAD.WIDE.U32 R12, R0, UR4, RZ ;  /* 0x00000004000c7c25 */ /* 0x008fc8000f8e00ff */
[----:B------:R-:W-:Y:S01]  /*1180*/  IMAD R10, R0, UR5, RZ ;  /* 0x00000005000a7c24 */ /* 0x000fe2000f8e02ff */
[----:B------:R0:W-:Y:S01]  /*1190*/  STL.64 [R1], R12 ;  /* 0x0000000c01007387 */ /* 0x0001e20000100a00 */
[----:B------:R-:W-:Y:S02]  /*11a0*/  @!P1 IMAD.MOV.U32 R17, RZ, RZ, R9 ;  /* 0x000000ffff119224 */ /* 0x000fe400078e0009 */
[----:B------:R-:W-:Y:S01]  /*11b0*/  IMAD.IADD R0, R13, 0x1, R10 ;  /* 0x000000010d007824 */ /* 0x000fe200078e020a */
[----:B------:R-:W-:Y:S06]  /*11c0*/  @P0 BRA `(.L_x_12) ;  /* 0x0000000000280947 */ /* 0x000fec0003800000 */
[----:B------:R-:W-:Y:S01]  /*11d0*/  UIMAD.WIDE.U32 UR4, UR40, -0x45306eb3, URZ ;  /* 0xbacf914d280478a5 */ /* 0x000fe2000f8e003f */
[----:B------:R-:W-:Y:S01]  /*11e0*/  IADD3 R16, P0, R16, R12, RZ ;  /* 0x0000000c10107210 */ /* 0x000fe20007f1e0ff */
[----:B------:R-:W-:Y:S02]  /*11f0*/  UISETP.GE.U32.AND UP0, UPT, UR40, 0x25, UPT ;  /* 0x000000252800788c */ /* 0x000fe4000bf06070 */
[----:B------:R-:W-:Y:S02]  /*1200*/  UIADD3 UR4, -UR5, UR40, URZ ;  /* 0x0000002805047290 */ /* 0x000fe4000fffe13f */
[----:B------:R-:W-:Y:S01]  /*1210*/  IMAD.X R17, R0, 0x1, R17, P0 ;  /* 0x0000000100117824 */ /* 0x000fe200000e0611 */
[----:B------:R-:W-:Y:S01]  /*1220*/  UMOV UR38, URZ ;  /* 0x0000003f00267c82 */ /* 0x000fe20008000000 */
[----:B------:R-:W-:-:S04]  /*1230*/  ULEA.HI UR4, UR4, UR5, URZ, 0x1f ;  /* 0x0000000504047291 */ /* 0x000fc8000f8ff83f */
[----:B------:R-:W-:-:S04]  /*1240*/  USHF.R.U32.HI UR4, URZ, 0x5, UR4 ;  /* 0x000000053f047899 */ /* 0x000fc80008011604 */
[----:B------:R-:W-:Y:S02]  /*1250*/  @UP0 ULOP3.LUT UR38, UR4, 0x1, URZ, 0xc0, !UPT ;  /* 0x0000000104260892 */ /* 0x000fe4000f8ec03f */
[----:B------:R-:W-:-:S12]  /*1260*/  UIMAD UR39, UR4, -0x25, UR40 ;  /* 0xffffffdb042778a4 */ /* 0x000fd8000f8e0228 */
.L_x_12:
[----:B------:R-:W-:Y:S01]  /*1270*/  ISETP.GE.U32.AND P0, PT, R16, UR8, PT ;  /* 0x0000000810007c0c */ /* 0x000fe2000bf06070 */
[----:B------:R-:W-:Y:S01]  /*1280*/  IMAD.MOV.U32 R22, RZ, RZ, -0x1 ;  /* 0xffffffffff167424 */ /* 0x000fe200078e00ff */
[----:B------:R-:W-:Y:S01]  /*1290*/  PRMT R8, RZ, 0x7610, R8 ;  /* 0x00007610ff087816 */ /* 0x000fe20000000008 */
[----:B------:R-:W-:Y:S01]  /*12a0*/  IMAD.MOV.U32 R19, RZ, RZ, -0x1 ;  /* 0xffffffffff137424 */ /* 0x000fe200078e00ff */
[----:B------:R-:W-:Y:S01]  /*12b0*/  ISETP.GE.U32.AND.EX P0, PT, R17, UR9, PT, P0 ;  /* 0x0000000911007c0c */ /* 0x000fe2000bf06100 */
[----:B------:R-:W-:-:S12]  /*12c0*/  IMAD.MOV.U32 R18, RZ, RZ, -0x1 ;  /* 0xffffffffff127424 */ /* 0x000fd800078e00ff */
[----:B------:R-:W-:Y:S05]  /*12d0*/  @P0 BRA `(.L_x_13) ;  /* 0x0000000400240947 */ /* 0x000fea0003800000 */
[----:B------:R-:W1:Y:S01]  /*12e0*/  LDC.64 R18, c[0x0][0x628] ;  /* 0x00018a00ff127b82 */ /* 0x000e620000000a00 */
[----:B------:R-:W-:Y:S02]  /*12f0*/  IMAD.MOV.U32 R8, RZ, RZ, R16 ;  /* 0x000000ffff087224 */ /* 0x000fe400078e0010 */
[----:B------:R-:W-:-:S05]  /*1300*/  IMAD.MOV.U32 R9, RZ, RZ, R17 ;  /* 0x000000ffff097224 */ /* 0x000fca00078e0011 */
[----:B------:R-:W3:Y:S08]  /*1310*/  LDC R22, c[0x0][0x630] ;  /* 0x00018c00ff167b82 */ /* 0x000ef00000000800 */
[----:B------:R-:W4:Y:S01]  /*1320*/  LDC.64 R26, c[0x0][0x620] ;  /* 0x00018800ff1a7b82 */ /* 0x000f220000000a00 */
[----:B-1----:R-:W-:-:S04]  /*1330*/  ISETP.NE.U32.AND P0, PT, R18, RZ, PT ;  /* 0x000000ff1200720c */ /* 0x002fc80003f05070 */
[----:B------:R-:W-:-:S13]  /*1340*/  ISETP.NE.AND.EX P0, PT, R19, RZ, PT, P0 ;  /* 0x000000ff1300720c */ /* 0x000fda0003f05300 */
[----:B---34-:R-:W-:Y:S05]  /*1350*/  @!P0 BRA `(.L_x_14) ;  /* 0x0000000000288947 */ /* 0x018fea0003800000 */
[----:B0-----:R-:W0:Y:S02]  /*1360*/  LDC R13, c[0x0][0x634] ;  /* 0x00018d00ff0d7b82 */ /* 0x001e240000000800 */
[----:B0-----:R-:W-:-:S05]  /*1370*/  IADD3 R13, P0, R16, R13, RZ ;  /* 0x0000000d100d7210 */ /* 0x001fca0007f1e0ff */
[----:B------:R-:W-:-:S04]  /*1380*/  IMAD.X R15, RZ, RZ, R17, P0 ;  /* 0x000000ffff0f7224 */ /* 0x000fc800000e0611 */
[----:B------:R-:W-:-:S04]  /*1390*/  IMAD.WIDE.U32 R8, R15, R18, RZ ;  /* 0x000000120f087225 */ /* 0x000fc800078e00ff */
[----:B------:R-:W-:-:S04]  /*13a0*/  IMAD.WIDE.U32 R10, P0, R13, R19, R8 ;  /* 0x000000130d0a7225 */ /* 0x000fc80007800008 */
[----:B------:R-:W-:-:S04]  /*13b0*/  IMAD.WIDE.U32 R8, R13, R18, RZ ;  /* 0x000000120d087225 */ /* 0x000fc800078e00ff */
[----:B------:R-:W-:Y:S01]  /*13c0*/  IMAD.X R13, RZ, RZ, RZ, P0 ;  /* 0x000000ffff0d7224 */ /* 0x000fe200000e06ff */
[----:B------:R-:W-:Y:S01]  /*13d0*/  IADD3 RZ, P0, R9, R10, RZ ;  /* 0x0000000a09ff7210 */ /* 0x000fe20007f1e0ff */
[----:B------:R-:W-:-:S04]  /*13e0*/  IMAD.MOV.U32 R12, RZ, RZ, R11 ;  /* 0x000000ffff0c7224 */ /* 0x000fc800078e000b */
[----:B------:R-:W-:-:S08]  /*13f0*/  IMAD.WIDE.U32.X R8, R15, R19, R12, P0 ;  /* 0x000000130f087225 */ /* 0x000fd000000e040c */
.L_x_14:
[----:B------:R-:W1:Y:S01]  /*1400*/  LDC.64 R28, c[0x0][0x640] ;  /* 0x00019000ff1c7b82 */ /* 0x000e620000000a00 */
[-CC-:B------:R-:W-:Y:S01]  /*1410*/  SHF.R.U64 R32, R8, R22.reuse, R9.reuse ;  /* 0x0000001608207219 */ /* 0x180fe20000001209 */
[----:B------:R-:W-:Y:S01]  /*1420*/  IMAD.MOV.U32 R31, RZ, RZ, 0x1 ;  /* 0x00000001ff1f7424 */ /* 0x000fe200078e00ff */
[----:B------:R-:W-:Y:S02]  /*1430*/  SHF.R.U32.HI R8, RZ, R22, R9 ;  /* 0x00000016ff087219 */ /* 0x000fe40000011609 */
[----:B------:R-:W-:-:S03]  /*1440*/  IADD3 R11, P0, RZ, -R32, RZ ;  /* 0x80000020ff0b7210 */ /* 0x000fc60007f1e0ff */
[----:B0-----:R-:W0:Y:S02]  /*1450*/  LDC R12, c[0x0][0x618] ;  /* 0x00018600ff0c7b82 */ /* 0x001e240000000800 */
[----:B------:R-:W-:-:S04]  /*1460*/  IMAD.X R9, RZ, RZ, ~R8, P0 ;  /* 0x000000ffff097224 */ /* 0x000fc800000e0e08 */
[-C--:B------:R-:W-:Y:S02]  /*1470*/  IMAD R10, R9, R26.reuse, RZ ;  /* 0x0000001a090a7224 */ /* 0x080fe400078e02ff */
[----:B------:R-:W3:Y:S01]  /*1480*/  LDC R13, c[0x0][0x608] ;  /* 0x00018200ff0d7b82 */ /* 0x000ee20000000800 */
[----:B------:R-:W-:-:S04]  /*1490*/  IMAD.WIDE.U32 R8, R11, R26, R16 ;  /* 0x0000001a0b087225 */ /* 0x000fc800078e0010 */
[----:B------:R-:W-:-:S03]  /*14a0*/  IMAD R11, R11, R27, R10 ;  /* 0x0000001b0b0b7224 */ /* 0x000fc600078e020a */
[----:B------:R-:W4:Y:S01]  /*14b0*/  LDC R18, c[0x0][0x658] ;  /* 0x00019600ff127b82 */ /* 0x000f220000000800 */
[----:B------:R-:W-:Y:S01]  /*14c0*/  IMAD.IADD R9, R9, 0x1, R11 ;  /* 0x0000000109097824 */ /* 0x000fe200078e020b */
[----:B-1----:R-:W-:Y:S01]  /*14d0*/  ISETP.NE.U32.AND P0, PT, R28, RZ, PT ;  /* 0x000000ff1c00720c */ /* 0x002fe20003f05070 */
[----:B------:R-:W-:-:S03]  /*14e0*/  IMAD.MOV.U32 R11, RZ, RZ, -0x1 ;  /* 0xffffffffff0b7424 */ /* 0x000fc600078e00ff */
[----:B------:R-:W-:Y:S02]  /*14f0*/  ISETP.NE.AND.EX P0, PT, R29, RZ, PT, P0 ;  /* 0x000000ff1d00720c */ /* 0x000fe40003f05300 */
[----:B------:R-:W1:Y:S01]  /*1500*/  LDC R27, c[0x0][0x600] ;  /* 0x00018000ff1b7b82 */ /* 0x000e620000000800 */
[-CC-:B0-----:R-:W-:Y:S02]  /*1510*/  SHF.R.U64 R25, R8, R12.reuse, R9.reuse ;  /* 0x0000000c08197219 */ /* 0x181fe40000001209 */
[----:B------:R-:W-:-:S05]  /*1520*/  SHF.R.U32.HI R8, RZ, R12, R9 ;  /* 0x0000000cff087219 */ /* 0x000fca0000011609 */
[----:B------:R-:W0:Y:S01]  /*1530*/  LDC R22, c[0x0][0x648] ;  /* 0x00019200ff167b82 */ /* 0x000e220000000800 */
[-CC-:B---3--:R-:W-:Y:S02]  /*1540*/  SHF.R.U64 R34, R25, R13.reuse, R8.reuse ;  /* 0x0000000d19227219 */ /* 0x188fe40000001208 */
[----:B------:R-:W-:-:S05]  /*1550*/  SHF.R.U32.HI R9, RZ, R13, R8 ;  /* 0x0000000dff097219 */ /* 0x000fca0000011608 */
[----:B------:R-:W3:Y:S01]  /*1560*/  LDC R26, c[0x0][0x638] ;  /* 0x00018e00ff1a7b82 */ /* 0x000ee20000000800 */
[-C--:B----4-:R-:W-:Y:S02]  /*1570*/  SHF.L.U32 R8, R11, R18.reuse, RZ ;  /* 0x000000120b087219 */ /* 0x090fe400000006ff */
[--C-:B------:R-:W-:Y:S02]  /*1580*/  SHF.R.U64 R36, R34, R18, R9.reuse ;  /* 0x0000001222247219 */ /* 0x100fe40000001209 */
[----:B------:R-:W-:Y:S02]  /*1590*/  LOP3.LUT R15, RZ, R8, RZ, 0x33, !PT ;  /* 0x00000008ff0f7212 */ /* 0x000fe400078e33ff */
[----:B------:R-:W-:Y:S01]  /*15a0*/  SHF.R.U32.HI R9, RZ, R18, R9 ;  /* 0x00000012ff097219 */ /* 0x000fe20000011609 */
[----:B------:R-:W4:Y:S01]  /*15b0*/  LDC R30, c[0x0][0x610] ;  /* 0x00018400ff1e7b82 */ /* 0x000f220000000800 */
[----:B------:R-:W-:Y:S01]  /*15c0*/  IMAD.MOV.U32 R8, RZ, RZ, R36 ;  /* 0x000000ffff087224 */ /* 0x000fe200078e0024 */
[----:B------:R-:W-:Y:S06]  /*15d0*/  @!P0 BRA `(.L_x_15) ;  /* 0x0000000000288947 */ /* 0x000fec0003800000 */
[----:B------:R-:W2:Y:S02]  /*15e0*/  LDC R13, c[0x0][0x64c] ;  /* 0x00019300ff0d7b82 */ /* 0x000ea40000000800 */
[----:B--2---:R-:W-:-:S05]  /*15f0*/  IADD3 R13, P0, R36, R13, RZ ;  /* 0x0000000d240d7210 */ /* 0x004fca0007f1e0ff */
        /* <DEDUP_REMOVED lines=8> */
.L_x_15:
[----:B0-----:R-:W-:Y:S01]  /*1680*/  SHF.R.U64 R9, R8, R22, R9 ;  /* 0x0000001608097219 */ /* 0x001fe20000001209 */
[----:B-1----:R-:W-:Y:S01]  /*1690*/  VIADD R10, R27, 0xffffffff ;  /* 0xffffffff1b0a7836 */ /* 0x002fe20000000000 */
[----:B------:R-:W-:Y:S01]  /*16a0*/  SHF.L.U32 R7, R31, R18, RZ ;  /* 0x000000121f077219 */ /* 0x000fe200000006ff */
[----:B------:R-:W-:Y:S01]  /*16b0*/  @P1 IMAD R20, R21, R24, R6 ;  /* 0x0000001815141224 */ /* 0x000fe200078e0206 */
[----:B------:R-:W-:Y:S01]  /*16c0*/  LOP3.LUT R8, R34, R15, RZ, 0xc0, !PT ;  /* 0x0000000f22087212 */ /* 0x000fe200078ec0ff */
[----:B------:R-:W-:Y:S01]  /*16d0*/  IMAD.MOV R11, RZ, RZ, -R9 ;  /* 0x000000ffff0b7224 */ /* 0x000fe200078e0a09 */
[----:B------:R-:W-:Y:S01]  /*16e0*/  LOP3.LUT R10, R25, R10, RZ, 0xc0, !PT ;  /* 0x0000000a190a7212 */ /* 0x000fe200078ec0ff */
[----:B------:R-:W-:Y:S02]  /*16f0*/  IMAD.MOV.U32 R18, RZ, RZ, R32 ;  /* 0x000000ffff127224 */ /* 0x000fe400078e0020 */
[----:B------:R-:W-:Y:S02]  /*1700*/  IMAD R7, R7, R9, R8 ;  /* 0x0000000907077224 */ /* 0x000fe400078e0208 */
[----:B---3--:R-:W-:-:S02]  /*1710*/  IMAD R6, R11, R26, R36 ;  /* 0x0000001a0b067224 */ /* 0x008fc400078e0224 */
[----:B----4-:R-:W-:Y:S02]  /*1720*/  IMAD R22, R7, R30, R20 ;  /* 0x0000001e07167224 */ /* 0x010fe400078e0214 */
[----:B------:R-:W-:Y:S02]  /*1730*/  IMAD R7, R6, R27, R10 ;  /* 0x0000001b06077224 */ /* 0x000fe400078e020a */
[----:B------:R-:W-:-:S03]  /*1740*/  IMAD.MOV.U32 R8, RZ, RZ, 0x1 ;  /* 0x00000001ff087424 */ /* 0x000fc600078e00ff */
[----:B------:R-:W-:Y:S02]  /*1750*/  SEL R19, R7, R22, !P1 ;  /* 0x0000001607137207 */ /* 0x000fe40004800000 */
[----:B------:R-:W-:-:S07]  /*1760*/  SEL R22, R22, R7, !P1 ;  /* 0x0000000716167207 */ /* 0x000fce0004800000 */
.L_x_13:
[----:B------:R-:W-:Y:S05]  /*1770*/  @!P3 BRA `(.L_x_16) ;  /* 0x00000000000cb947 */ /* 0x000fea0003800000 */
[----:B------:R-:W-:Y:S01]  /*1780*/  UCGABAR_WAIT ;  /* 0x0000000000007dc7 */ /* 0x000fe20008000000 */
[----:B------:R-:W-:Y:S01]  /*1790*/  CCTL.IVALL ;  /* 0x00000000ff00798f */ /* 0x000fe20002000000 */
[----:B------:R-:W-:Y:S05]  /*17a0*/  BRA `(.L_x_17) ;  /* 0x0000000000047947 */ /* 0x000fea0003800000 */
.L_x_16:
[----:B------:R-:W-:Y:S06]  /*17b0*/  BAR.SYNC.DEFER_BLOCKING 0x0 ;  /* 0x0000000000007b1d */ /* 0x000fec0000010000 */
.L_x_17:
[----:B------:R-:W-:Y:S05]  /*17c0*/  @!P2 BRA `(.L_x_18) ;  /* 0x000000440080a947 */ /* 0x000fea0003800000 */
[----:B------:R-:W-:-:S13]  /*17d0*/  ISETP.GT.U32.AND P0, PT, R33, 0x1, PT ;  /* 0x000000012100780c */ /* 0x000fda0003f04070 */
[----:B------:R-:W-:Y:S05]  /*17e0*/  @P0 EXIT ;  /* 0x000000000000094d */ /* 0x000fea0003800000 */
.L_x_19:
[----:B------:R-:W-:-:S08]  /*17f0*/  NOP ;  /* 0x0000000000007918 */ /* 0x000fd00000000000 */
[----:B------:R-:W1:Y:S02]  /*1800*/  USETMAXREG.TRY_ALLOC.CTAPOOL UP0, 0xe8 ;  /* 0x000000e8000079c8 */ /* 0x000e640008000600 */
[----:B-1----:R-:W-:-:S13]  /*1810*/  PLOP3.LUT P0, PT, PT, PT, UP0, 0x80, 0x0 ;  /* 0x000000000000781c */ /* 0x002fda0003f0f008 */
[----:B------:R-:W-:Y:S05]  /*1820*/  @!P0 BRA `(.L_x_19) ;  /* 0xfffffffc00f08947 */ /* 0x000fea000383ffff */
[----:B------:R-:W-:-:S13]  /*1830*/  LOP3.LUT P0, RZ, R8, 0xff, RZ, 0xc0, !PT ;  /* 0x000000ff08ff7812 */ /* 0x000fda000780c0ff */
[----:B------:R-:W-:Y:S05]  /*1840*/  @!P0 EXIT ;  /* 0x000000000000894d */ /* 0x000fea0003800000 */
[----:B------:R-:W3:Y:S01]  /*1850*/  LDL.64 R10, [R1] ;  /* 0x00000000010a7983 */ /* 0x000ee20000100a00 */
[----:B------:R-:W1:Y:S01]  /*1860*/  S2UR UR4, SR_CgaCtaId ;  /* 0x00000000000479c3 */ /* 0x000e620000008800 */
[CC--:B------:R-:W-:Y:S01]  /*1870*/  LEA.HI R5, R3.reuse, R4.reuse, RZ, 0x2 ;  /* 0x0000000403057211 */ /* 0x0c0fe200078f10ff */
[----:B------:R-:W-:Y:S01]  /*1880*/  UMOV UR41, 0x400 ;  /* 0x0000040000297882 */ /* 0x000fe20000000000 */
[----:B------:R-:W-:Y:S01]  /*1890*/  UISETP.LT.AND UP0, UPT, UR40, 0x1, UPT ;  /* 0x000000012800788c */ /* 0x000fe2000bf01270 */
[----:B------:R-:W-:Y:S01]  /*18a0*/  LEA.HI R3, R3, R4, RZ, 0x5 ;  /* 0x0000000403037211 */ /* 0x000fe200078f28ff */
[----:B------:R-:W-:Y:S01]  /*18b0*/  UIADD3 UR5, UR43, -0x1, URZ ;  /* 0xffffffff2b057890 */ /* 0x000fe2000fffe03f */
[--C-:B------:R-:W-:Y:S01]  /*18c0*/  SHF.R.S32.HI R92, RZ, 0x2, R5.reuse ;  /* 0x00000002ff5c7819 */ /* 0x100fe20000011405 */
[----:B------:R-:W-:Y:S01]  /*18d0*/  USEL UR42, UR40, 0x1, UP0 ;  /* 0x00000001282a7887 */ /* 0x000fe20008000000 */
[----:B--2---:R-:W2:Y:S01]  /*18e0*/  LDC R91, c[0x0][0x658] ;  /* 0x00019600ff5b7b82 */ /* 0x004ea20000000800 */
[----:B------:R-:W-:Y:S01]  /*18f0*/  SHF.R.S32.HI R7, RZ, 0x1f, R5 ;  /* 0x0000001fff077819 */ /* 0x000fe20000011405 */
[----:B------:R-:W-:Y:S01]  /*1900*/  UISETP.NE.AND UP0, UPT, UR5, URZ, UPT ;  /* 0x0000003f0500728c */ /* 0x000fe2000bf05270 */
[----:B------:R-:W-:Y:S01]  /*1910*/  LOP3.LUT R5, R5, 0xfffffffc, RZ, 0xc0, !PT ;  /* 0xfffffffc05057812 */ /* 0x000fe200078ec0ff */
[----:B------:R-:W-:Y:S01]  /*1920*/  IMAD.MOV.U32 R6, RZ, RZ, 0x1 ;  /* 0x00000001ff067424 */ /* 0x000fe200078e00ff */
[----:B------:R-:W-:Y:S01]  /*1930*/  LEA.HI R7, R7, R92, RZ, 0x3 ;  /* 0x0000005c07077211 */ /* 0x000fe200078f18ff */
[----:B------:R-:W-:Y:S01]  /*1940*/  USEL UR7, URZ, 0x1, UP0 ;  /* 0x000000013f077887 */ /* 0x000fe20008000000 */
[----:B------:R-:W-:Y:S01]  /*1950*/  SHF.R.S32.HI R3, RZ, 0x5, R3 ;  /* 0x00000005ff037819 */ /* 0x000fe20000011403 */
[----:B------:R-:W4:Y:S01]  /*1960*/  LDC R96, c[0x0][0x288] ;  /* 0x0000a200ff607b82 */ /* 0x000f220000000800 */
[----:B------:R-:W-:Y:S01]  /*1970*/  LOP3.LUT R7, R7, 0xfffffff8, RZ, 0xc0, !PT ;  /* 0xfffffff807077812 */ /* 0x000fe200078ec0ff */
[----:B------:R-:W-:Y:S01]  /*1980*/  IMAD.IADD R5, R4, 0x1, -R5 ;  /* 0x0000000104057824 */ /* 0x000fe200078e0a05 */
[----:B------:R-:W-:Y:S01]  /*1990*/  ULDC UR8, c[0x0][0x284] ;  /* 0x0000a10000087ab9 */ /* 0x000fe20000000800 */
[----:B------:R-:W-:Y:S01]  /*19a0*/  IMAD.MOV.U32 R4, RZ, RZ, -0x1 ;  /* 0xffffffffff047424 */ /* 0x000fe200078e00ff */
[----:B------:R-:W-:Y:S01]  /*19b0*/  USHF.L.U32 UR48, UR40, 0x1, URZ ;  /* 0x0000000128307899 */ /* 0x000fe2000800063f */
[----:B------:R-:W-:Y:S01]  /*19c0*/  IMAD.IADD R92, R92, 0x1, -R7 ;  /* 0x000000015c5c7824 */ /* 0x000fe200078e0a07 */
[----:B------:R-:W-:Y:S01]  /*19d0*/  UIADD3 UR42, -UR42, UR40, URZ ;  /* 0x000000282a2a7290 */ /* 0x000fe2000fffe13f */
[----:B------:R-:W-:Y:S01]  /*19e0*/  IMAD.SHL.U32 R94, R5, 0x2, RZ ;  /* 0x00000002055e7824 */ /* 0x000fe200078e00ff */
[----:B-1----:R-:W-:Y:S01]  /*19f0*/  ULEA UR41, UR4, UR41, 0x18 ;  /* 0x0000002904297291 */ /* 0x002fe2000f8ec03f */
[C-C-:B------:R-:W-:Y:S01]  /*1a00*/  IMAD R99, R3.reuse, -0x10, -R92.reuse ;  /* 0xfffffff003637824 */ /* 0x140fe200078e0a5c */
[----:B------:R-:W-:Y:S01]  /*1a10*/  USHF.L.U32 UR4, UR5, 0x3, URZ ;  /* 0x0000000305047899 */ /* 0x000fe2000800063f */
[--C-:B------:R-:W-:Y:S01]  /*1a20*/  SHF.R.S32.HI R93, RZ, 0x1f, R92.reuse ;  /* 0x0000001fff5d7819 */ /* 0x100fe2000001145c */
[----:B------:R-:W-:Y:S01]  /*1a30*/  UIADD3 UR5, UR41, 0x380, URZ ;  /* 0x0000038029057890 */ /* 0x000fe2000fffe03f */
[----:B------:R-:W-:Y:S01]  /*1a40*/  IMAD.U32 R102, RZ, RZ, UR7 ;  /* 0x00000007ff667e24 */ /* 0x000fe2000f8e00ff */
[----:B------:R-:W-:Y:S01]  /*1a50*/  UIADD3 UR6, UR41, 0x12b80, URZ ;  /* 0x00012b8029067890 */ /* 0x000fe2000fffe03f */
[-C--:B--2---:R-:W-:Y:S01]  /*1a60*/  SHF.L.U32 R4, R4, R91.reuse, RZ ;  /* 0x0000005b04047219 */ /* 0x084fe200000006ff */
[----:B------:R-:W-:Y:S01]  /*1a70*/  USHF.R.U32.HI UR5, URZ, 0x4, UR5 ;  /* 0x000000043f057899 */ /* 0x000fe20008011605 */
[----:B------:R-:W-:Y:S01]  /*1a80*/  IMAD.WIDE R92, R3, 0x10, R92 ;  /* 0x00000010035c7825 */ /* 0x000fe200078e025c */
[----:B------:R-:W-:Y:S01]  /*1a90*/  USHF.R.U32.HI UR6, URZ, 0x4, UR6 ;  /* 0x000000043f067899 */ /* 0x000fe20008011606 */
[----:B------:R-:W-:Y:S01]  /*1aa0*/  SHF.L.U32 R91, R6, R91, RZ ;  /* 0x0000005b065b7219 */ /* 0x000fe200000006ff */
[----:B------:R-:W-:Y:S01]  /*1ab0*/  UIADD3 UR47, UR41, 0x260, URZ ;  /* 0x00000260292f7890 */ /* 0x000fe2000fffe03f */
[----:B------:R-:W-:Y:S01]  /*1ac0*/  LOP3.LUT R97, RZ, R4, RZ, 0x33, !PT ;  /* 0x00000004ff617212 */ /* 0x000fe200078e33ff */
[----:B------:R-:W-:Y:S01]  /*1ad0*/  ULOP3.LUT UR4, UR4, 0x8, URZ, 0xc0, !UPT ;  /* 0x0000000804047892 */ /* 0x000fe2000f8ec03f */
[----:B----4-:R-:W-:Y:S01]  /*1ae0*/  IMAD R96, R5, -0x2, R96 ;  /* 0xfffffffe05607824 */ /* 0x010fe200078e0260 */
[----:B------:R-:W-:Y:S01]  /*1af0*/  ULOP3.LUT UR5, UR5, 0x3fff, URZ, 0xc0, !UPT ;  /* 0x00003fff05057892 */ /* 0x000fe2000f8ec03f */
[----:B------:R-:W-:Y:S01]  /*1b00*/  SHF.R.S32.HI R95, RZ, 0x1f, R94 ;  /* 0x0000001fff5f7819 */ /* 0x000fe2000001145e */
[----:B------:R-:W-:Y:S01]  /*1b10*/  ULOP3.LUT UR6, UR6, 0x3fff, URZ, 0xc0, !UPT ;  /* 0x00003fff06067892 */ /* 0x000fe2000f8ec03f */
[----:B------:R-:W-:Y:S01]  /*1b20*/  VIADD R99, R99, UR8 ;  /* 0x0000000863637c36 */ /* 0x000fe20008000000 */
[----:B------:R-:W-:-:S02]  /*1b30*/  ULEA UR43, UR43, UR47, 0x3 ;  /* 0x0000002f2b2b7291 */ /* 0x000fc4000f8e183f */
[----:B------:R-:W-:Y:S02]  /*1b40*/  ULOP3.LUT UR49, UR4, 0x8, URZ, 0x3c, !UPT ;  /* 0x0000000804317892 */ /* 0x000fe4000f8e3c3f */
[----:B------:R-:W-:Y:S02]  /*1b50*/  ULOP3.LUT UR44, UR4, 0x18, URZ, 0x3c, !UPT ;  /* 0x00000018042c7892 */ /* 0x000fe4000f8e3c3f */
[----:B------:R-:W-:Y:S02]  /*1b60*/  ULOP3.LUT UR45, UR5, 0x10000, URZ, 0xfc, !UPT ;  /* 0x00010000052d7892 */ /* 0x000fe4000f8efc3f */
[----:B------:R-:W-:Y:S01]  /*1b70*/  ULOP3.LUT UR46, UR6, 0x10000, URZ, 0xfc, !UPT ;  /* 0x00010000062e7892 */ /* 0x000fe2000f8efc3f */
[----:B---3--:R-:W-:-:S11]  /*1b80*/  SHF.L.U64.HI R98, R10, 0x1, R0 ;  /* 0x000000010a627819 */ /* 0x008fd60000010200 */
.L_x_173:
[----:B------:R-:W-:-:S04]  /*1b90*/  SHF.L.U32 R0, R102, 0x1f, RZ ;  /* 0x0000001f66007819 */ /* 0x000fc800000006ff */
[----:B------:R-:W1:Y:S02]  /*1ba0*/  SYNCS.PHASECHK.TRANS64.TRYWAIT P0, [UR43+-0x8], R0 ;  /* 0xfffff800ff0075a7 */ /* 0x000e64000800016b */
[----:B-1-3--:R-:W-:Y:S05]  /*1bb0*/  @!P0 BRA `(.L_x_20) ;  /* 0x0000006400388947 */ /* 0x00afea0003800000 */
.L_x_228:
[----:B------:R-:W-:Y:S02]  /*1bc0*/  ULDC UR4, c[0x0][0x28c] ;  /* 0x0000a30000047ab9 */ /* 0x000fe40000000800 */
[----:B------:R-:W-:-:S13]  /*1bd0*/  ISETP.LT.AND P0, PT, RZ, UR4, PT ;  /* 0x00000004ff007c0c */ /* 0x000fda000bf01270 */
[----:B------:R-:W-:Y:S05]  /*1be0*/  @P0 BRA `(.L_x_21) ;  /* 0x0000000000400947 */ /* 0x000fea0003800000 */
[----:B-1----:R-:W-:Y:S01]  /*1bf0*/  MOV R0, 0x0 ;  /* 0x0000000000007802 */ /* 0x002fe20000000f00 */
[----:B------:R-:W-:Y:S01]  /*1c00*/  ULDC.64 UR4, c[0x4][0x68] ;  /* 0x01001a0000047ab9 */ /* 0x000fe20000000a00 */
[----:B------:R-:W-:Y:S01]  /*1c10*/  ULDC.64 UR6, c[0x4][0x8] ;  /* 0x0100020000067ab9 */ /* 0x000fe20000000a00 */
[----:B------:R-:W-:Y:S01]  /*1c20*/  IMAD.U32 R4, RZ, RZ, UR4 ;  /* 0x00000004ff047e24 */ /* 0x000fe2000f8e00ff */
[----:B------:R1:W2:Y:S01]  /*1c30*/  LDC.64 R14, c[0x4][R0] ;  /* 0x01000000000e7b82 */ /* 0x0002a20000000a00 */
[----:B------:R-:W-:Y:S01]  /*1c40*/  IMAD.U32 R5, RZ, RZ, UR5 ;  /* 0x00000005ff057e24 */ /* 0x000fe2000f8e00ff */
[----:B------:R-:W-:Y:S01]  /*1c50*/  ULDC.64 UR4, c[0x4][0x70] ;  /* 0x01001c0000047ab9 */ /* 0x000fe20000000a00 */
[----:B------:R-:W-:Y:S02]  /*1c60*/  IMAD.U32 R10, RZ, RZ, UR6 ;  /* 0x00000006ff0a7e24 */ /* 0x000fe4000f8e00ff */
[----:B------:R-:W-:Y:S02]  /*1c70*/  IMAD.U32 R6, RZ, RZ, UR4 ;  /* 0x00000004ff067e24 */ /* 0x000fe4000f8e00ff */
[----:B------:R-:W-:-:S02]  /*1c80*/  IMAD.U32 R7, RZ, RZ, UR5 ;  /* 0x00000005ff077e24 */ /* 0x000fc4000f8e00ff */
[----:B------:R-:W-:Y:S02]  /*1c90*/  IMAD.U32 R11, RZ, RZ, UR7 ;  /* 0x00000007ff0b7e24 */ /* 0x000fe4000f8e00ff */
[----:B------:R-:W-:Y:S02]  /*1ca0*/  IMAD.MOV.U32 R8, RZ, RZ, 0x1e1 ;  /* 0x000001e1ff087424 */ /* 0x000fe400078e00ff */
[----:B0-----:R-:W-:Y:S02]  /*1cb0*/  IMAD.MOV.U32 R12, RZ, RZ, 0x1 ;  /* 0x00000001ff0c7424 */ /* 0x001fe400078e00ff */
[----:B-1----:R-:W-:-:S07]  /*1cc0*/  IMAD.MOV.U32 R13, RZ, RZ, RZ ;  /* 0x000000ffff0d7224 */ /* 0x002fce00078e00ff */
[----:B------:R-:W-:-:S07]  /*1cd0*/  LEPC R20, `(.L_x_21) ;  /* 0x000000001014794e */ /* 0x000fce0000000000 */
[----:B--2--5:R-:W-:Y:S05]  /*1ce0*/  CALL.ABS.NOINC R14 ;  /* 0x000000000e007343 */ /* 0x024fea0003c00000 */
.L_x_21:
[----:B-1----:R-:W-:-:S04]  /*1cf0*/  LOP3.LUT R0, R23, 0x1, RZ, 0xfc, !PT ;  /* 0x0000000117007812 */ /* 0x002fc800078efcff */
[----:B------:R-:W-:-:S13]  /*1d00*/  ISETP.NE.AND P0, PT, R0, 0x3, PT ;  /* 0x000000030000780c */ /* 0x000fda0003f05270 */
[----:B------:R-:W-:Y:S05]  /*1d10*/  @!P0 BRA `(.L_x_22) ;  /* 0x0000000000048947 */ /* 0x000fea0003800000 */
[----:B------:R-:W-:Y:S01]  /*1d20*/  BPT.TRAP 0x1 ;  /* 0x000000040000795c */ /* 0x000fe20000300000 */
.L_x_22:
[----:B------:R-:W-:Y:S02]  /*1d30*/  IMAD.U32 R3, RZ, RZ, UR39 ;  /* 0x00000027ff037e24 */ /* 0x000fe4000f8e00ff */
[----:B------:R-:W-:-:S03]  /*1d40*/  IMAD.U32 R0, RZ, RZ, UR38 ;  /* 0x00000026ff007e24 */ /* 0x000fc6000f8e00ff */
[----:B------:R-:W-:Y:S02]  /*1d50*/  LEA R3, R3, UR41, 0x3 ;  /* 0x0000002903037c11 */ /* 0x000fe4000f8e18ff */
[----:B------:R-:W-:-:S04]  /*1d60*/  SHF.L.U32 R0, R0, 0x1f, RZ ;  /* 0x0000001f00007819 */ /* 0x000fc800000006ff */
[----:B------:R1:W2:Y:S01]  /*1d70*/  SYNCS.PHASECHK.TRANS64.TRYWAIT P1, [R3+URZ], R0 ;  /* 0x00000000030075a7 */ /* 0x0002a2000802017f */
[----:B------:R-:W-:Y:S05]  /*1d80*/  @!P0 BRA `(.L_x_23) ;  /* 0x0000000000048947 */ /* 0x000fea0003800000 */
[----:B------:R-:W-:Y:S01]  /*1d90*/  BPT.TRAP 0x1 ;  /* 0x000000040000795c */ /* 0x000fe20000300000 */
.L_x_23:
[----:B--2---:R-:W-:Y:S05]  /*1da0*/  @P1 BRA `(.L_x_24) ;  /* 0x0000000000081947 */ /* 0x004fea0003800000 */
[----:B------:R-:W2:Y:S02]  /*1db0*/  SYNCS.PHASECHK.TRANS64.TRYWAIT P1, [R3+URZ], R0 ;  /* 0x00000000030075a7 */ /* 0x000ea4000802017f */
[----:B--2---:R-:W-:Y:S05]  /*1dc0*/  @!P1 BRA `(.L_x_25) ;  /* 0x0000006000cc9947 */ /* 0x004fea0003800000 */
.L_x_24:
[----:B------:R-:W-:Y:S05]  /*1dd0*/  WARPSYNC.ALL ;  /* 0x0000000000007948 */ /* 0x000fea0003800000 */
[----:B------:R-:W-:Y:S01]  /*1de0*/  ULEA UR4, UR39, UR45, 0x7 ;  /* 0x0000002d27047291 */ /* 0x000fe2000f8e383f */
[----:B------:R-:W-:Y:S01]  /*1df0*/  WARPGROUP.ARRIVE ;  /* 0x00000000000079c5 */ /* 0x000fe20000000000 */
[----:B------:R-:W-:Y:S01]  /*1e00*/  ULEA UR6, UR39, UR46, 0x8 ;  /* 0x0000002e27067291 */ /* 0x000fe2000f8e403f */
[----:B-12---:R-:W-:Y:S01]  /*1e10*/  IMAD.U32 R0, RZ, RZ, UR42 ;  /* 0x0000002aff007e24 */ /* 0x006fe2000f8e00ff */
[----:B------:R-:W-:Y:S01]  /*1e20*/  UMOV UR5, 0xc0000010 ;  /* 0xc000001000057882 */ /* 0x000fe20000000000 */
[----:B------:R-:W-:-:S03]  /*1e30*/  UMOV UR7, 0xc0000010 ;  /* 0xc000001000077882 */ /* 0x000fc60000000000 */
[----:B------:R-:W-:-:S03]  /*1e40*/  ISETP.GE.AND P1, PT, R0, 0x1, PT ;  /* 0x000000010000780c */ /* 0x000fc60003f26270 */
[----:B------:R-:W-:Y:S03]  /*1e50*/  IGMMA.64x128x32.S8.S8 R24, gdesc[UR4], RZ, !UPT, gsb0 ;  /* 0x03600000041879f1 */ /* 0x000fe6000c0410ff */
[----:B------:R-:W-:-:S07]  /*1e60*/  WARPGROUP.DEPBAR.LE gsb0, 0x0 ;  /* 0x00008000000079c5 */ /* 0x000fce0000010000 */
[----:B------:R-:W-:Y:S05]  /*1e70*/  @!P1 BRA `(.L_x_26) ;  /* 0x0000000000b89947 */ /* 0x000fea0003800000 */
[----:B------:R-:W-:Y:S01]  /*1e80*/  UIADD3 UR4, UR39, 0x1, URZ ;  /* 0x0000000127047890 */ /* 0x000fe2000fffe03f */
[----:B------:R-:W-:Y:S02]  /*1e90*/  IMAD.U32 R0, RZ, RZ, UR42 ;  /* 0x0000002aff007e24 */ /* 0x000fe4000f8e00ff */
[----:B------:R-:W-:Y:S01]  /*1ea0*/  IMAD.U32 R3, RZ, RZ, UR39 ;  /* 0x00000027ff037e24 */ /* 0x000fe2000f8e00ff */
[----:B------:R-:W-:-:S04]  /*1eb0*/  UISETP.NE.AND UP0, UPT, UR4, 0x25, UPT ;  /* 0x000000250400788c */ /* 0x000fc8000bf05270 */
[----:B------:R-:W-:Y:S02]  /*1ec0*/  USEL UR5, URZ, 0x1, UP0 ;  /* 0x000000013f057887 */ /* 0x000fe40008000000 */
[----:B------:R-:W-:Y:S02]  /*1ed0*/  USEL UR8, UR4, URZ, UP0 ;  /* 0x0000003f04087287 */ /* 0x000fe40008000000 */
[----:B------:R-:W-:-:S06]  /*1ee0*/  ULOP3.LUT UR5, UR38, UR5, URZ, 0x3c, !UPT ;  /* 0x0000000526057292 */ /* 0x000fcc000f8e3c3f */
[----:B------:R-:W-:-:S07]  /*1ef0*/  IMAD.U32 R6, RZ, RZ, UR5 ;  /* 0x00000005ff067e24 */ /* 0x000fce000f8e00ff */
.L_x_33:
[----:B------:R-:W-:Y:S05]  /*1f00*/  @!P0 BRA `(.L_x_27) ;  /* 0x0000000000048947 */ /* 0x000fea0003800000 */
[----:B------:R-:W-:Y:S01]  /*1f10*/  BPT.TRAP 0x1 ;  /* 0x000000040000795c */ /* 0x000fe20000300000 */
.L_x_27:
[----:B------:R-:W-:Y:S01]  /*1f20*/  ULEA UR4, UR8, UR41, 0x3 ;  /* 0x0000002908047291 */ /* 0x000fe2000f8e183f */
[----:B------:R-:W-:-:S08]  /*1f30*/  SHF.L.U32 R4, R6, 0x1f, RZ ;  /* 0x0000001f06047819 */ /* 0x000fd000000006ff */
[----:B------:R1:W2:Y:S01]  /*1f40*/  SYNCS.PHASECHK.TRANS64.TRYWAIT P1, [UR4], R4 ;  /* 0x00000004ff0075a7 */ /* 0x0002a20008020144 */
[----:B------:R-:W-:Y:S05]  /*1f50*/  @!P0 BRA `(.L_x_28) ;  /* 0x0000000000048947 */ /* 0x000fea0003800000 */
[----:B------:R-:W-:Y:S01]  /*1f60*/  BPT.TRAP 0x1 ;  /* 0x000000040000795c */ /* 0x000fe20000300000 */
.L_x_28:
[----:B--2---:R-:W-:Y:S05]  /*1f70*/  @P1 BRA `(.L_x_29) ;  /* 0x0000000000081947 */ /* 0x004fea0003800000 */
[----:B------:R-:W2:Y:S02]  /*1f80*/  SYNCS.PHASECHK.TRANS64.TRYWAIT P1, [UR4], R4 ;  /* 0x00000004ff0075a7 */ /* 0x000ea40008020144 */
[----:B--2---:R-:W-:Y:S05]  /*1f90*/  @!P1 BRA `(.L_x_30) ;  /* 0x00000060006c9947 */ /* 0x004fea0003800000 */
.L_x_29:
[----:B------:R-:W-:Y:S01]  /*1fa0*/  ULEA UR4, UR8, UR45, 0x7 ;  /* 0x0000002d08047291 */ /* 0x000fe2000f8e383f */
[----:B------:R-:W-:Y:S01]  /*1fb0*/  WARPGROUP.ARRIVE ;  /* 0x00000000000079c5 */ /* 0x000fe20000000000 */
[----:B------:R-:W-:Y:S01]  /*1fc0*/  ULEA UR6, UR8, UR46, 0x8 ;  /* 0x0000002e08067291 */ /* 0x000fe2000f8e403f */
[----:B------:R-:W-:Y:S01]  /*1fd0*/  UMOV UR5, 0xc0000010 ;  /* 0xc000001000057882 */ /* 0x000fe20000000000 */
[----:B------:R-:W-:-:S07]  /*1fe0*/  UMOV UR7, 0xc0000010 ;  /* 0xc000001000077882 */ /* 0x000fce0000000000 */
[----:B------:R-:W-:Y:S03]  /*1ff0*/  IGMMA.64x128x32.S8.S8 R24, gdesc[UR4], R24, gsb0 ;  /* 0x03600000041879f1 */ /* 0x000fe60008041018 */
[----:B------:R-:W-:Y:S02]  /*2000*/  WARPGROUP.DEPBAR.LE gsb0, 0x0 ;  /* 0x00008000000079c5 */ /* 0x000fe40000010000 */
[----:B------:R-:W-:Y:S05]  /*2010*/  @!P0 BRA `(.L_x_31) ;  /* 0x0000000000048947 */ /* 0x000fea0003800000 */
[----:B------:R-:W-:Y:S01]  /*2020*/  BPT.TRAP 0x1 ;  /* 0x000000040000795c */ /* 0x000fe20000300000 */
.L_x_31:
[----:B------:R-:W-:-:S13]  /*2030*/  ISETP.NE.AND P1, PT, R101, RZ, PT ;  /* 0x000000ff6500720c */ /* 0x000fda0003f25270 */
[----:B-12---:R-:W-:-:S05]  /*2040*/  @P1 LEA R4, R3, UR41, 0x3 ;  /* 0x0000002903041c11 */ /* 0x006fca000f8e18ff */
[----:B------:R-:W-:-:S05]  /*2050*/  @P1 VIADD R5, R4, 0x128 ;  /* 0x0000012804051836 */ /* 0x000fca0000000000 */
[----:B------:R-:W-:-:S04]  /*2060*/  @P1 PRMT R5, R88, 0x654, R5 ;  /* 0x0000065458051816 */ /* 0x000fc80000000005 */
[----:B------:R1:W-:Y:S01]  /*2070*/  @P1 SYNCS.ARRIVE.TRANS64.RED.A1T0 RZ, [R5+URZ], RZ ;  /* 0x000000ff05ff19a7 */ /* 0x0003e2000810043f */
[----:B------:R-:W-:-:S13]  /*2080*/  ISETP.GT.U32.AND P1, PT, R23, 0x1, PT ;  /* 0x000000011700780c */ /* 0x000fda0003f24070 */
[----:B-1----:R-:W-:Y:S05]  /*2090*/  @P1 BRA `(.L_x_32) ;  /* 0x0000000000041947 */ /* 0x002fea0003800000 */
[----:B------:R-:W-:Y:S01]  /*20a0*/  BPT.TRAP 0x1 ;  /* 0x000000040000795c */ /* 0x000fe20000300000 */
.L_x_32:
[----:B------:R-:W-:Y:S01]  /*20b0*/  UIADD3 UR8, UR8, 0x1, URZ ;  /* 0x0000000108087890 */ /* 0x000fe2000fffe03f */
[C---:B------:R-:W-:Y:S01]  /*20c0*/  ISETP.GT.AND P2, PT, R0.reuse, 0x1, PT ;  /* 0x000000010000780c */ /* 0x040fe20003f44270 */
[----:B------:R-:W-:Y:S02]  /*20d0*/  VIADD R3, R3, 0x1 ;  /* 0x0000000103037836 */ /* 0x000fe40000000000 */
[----:B------:R-:W-:Y:S01]  /*20e0*/  UISETP.NE.AND UP0, UPT, UR8, 0x25, UPT ;  /* 0x000000250800788c */ /* 0x000fe2000bf05270 */
[----:B------:R-:W-:Y:S02]  /*20f0*/  VIADD R0, R0, 0xffffffff ;  /* 0xffffffff00007836 */ /* 0x000fe40000000000 */
[C---:B------:R-:W-:Y:S01]  /*2100*/  ISETP.NE.AND P1, PT, R3.reuse, 0x25, PT ;  /* 0x000000250300780c */ /* 0x040fe20003f25270 */
[----:B------:R-:W-:Y:S02]  /*2110*/  USEL UR4, URZ, 0x1, UP0 ;  /* 0x000000013f047887 */ /* 0x000fe40008000000 */
[----:B------:R-:W-:Y:S01]  /*2120*/  USEL UR8, UR8, URZ, UP0 ;  /* 0x0000003f08087287 */ /* 0x000fe20008000000 */
[----:B------:R-:W-:-:S03]  /*2130*/  SEL R3, R3, RZ, P1 ;  /* 0x000000ff03037207 */ /* 0x000fc60000800000 */
[----:B------:R-:W-:Y:S01]  /*2140*/  LOP3.LUT R6, R6, UR4, RZ, 0x3c, !PT ;  /* 0x0000000406067c12 */ /* 0x000fe2000f8e3cff */
[----:B------:R-:W-:Y:S07]  /*2150*/  @P2 BRA `(.L_x_33) ;  /* 0xfffffffc00682947 */ /* 0x000fee000383ffff */
.L_x_26:
[----:B------:R-:W1:Y:S01]  /*2160*/  LDC R0, c[0x0][0x28c] ;  /* 0x0000a300ff007b82 */ /* 0x000e620000000800 */
[----:B------:R-:W-:-:S04]  /*2170*/  IMAD.U32 R3, RZ, RZ, UR49 ;  /* 0x00000031ff037e24 */ /* 0x000fc8000f8e00ff */
[----:B------:R2:W-:Y:S01]  /*2180*/  SYNCS.ARRIVE.TRANS64.A1T0 RZ, [R3+UR47], RZ ;  /* 0x000000ff03ff79a7 */ /* 0x0005e2000810002f */
[----:B-1----:R-:W-:-:S13]  /*2190*/  ISETP.GE.AND P1, PT, R0, 0x1, PT ;  /* 0x000000010000780c */ /* 0x002fda0003f26270 */
[----:B--2---:R-:W-:Y:S05]  /*21a0*/  @!P1 BRA `(.L_x_34) ;  /* 0x0000000000509947 */ /* 0x004fea0003800000 */
[----:B------:R-:W-:Y:S05]  /*21b0*/  @!P0 BRA `(.L_x_35) ;  /* 0x0000000000048947 */ /* 0x000fea0003800000 */
[----:B------:R-:W-:Y:S01]  /*21c0*/  BPT.TRAP 0x1 ;  /* 0x000000040000795c */ /* 0x000fe20000300000 */
.L_x_35:
[----:B------:R-:W-:Y:S01]  /*21d0*/  ISETP.NE.AND P1, PT, R101, RZ, PT ;  /* 0x000000ff6500720c */ /* 0x000fe20003f25270 */
[----:B------:R-:W-:Y:S01]  /*21e0*/  BSSY B0, `(.L_x_36) ;  /* 0x000000e000007945 */ /* 0x000fe20003800000 */
[----:B------:R-:W-:-:S11]  /*21f0*/  ISETP.GT.U32.AND P0, PT, R23, 0x1, PT ;  /* 0x000000011700780c */ /* 0x000fd60003f04070 */
[----:B------:R-:W-:Y:S05]  /*2200*/  @!P1 BRA `(.L_x_37) ;  /* 0x00000000002c9947 */ /* 0x000fea0003800000 */
[----:B------:R-:W-:-:S04]  /*2210*/  UIADD3 UR6, UR39, UR42, URZ ;  /* 0x0000002a27067290 */ /* 0x000fc8000fffe03f */
[----:B------:R-:W-:-:S04]  /*2220*/  UIMAD.WIDE.U32 UR4, UR6, -0x45306eb3, URZ ;  /* 0xbacf914d060478a5 */ /* 0x000fc8000f8e003f */
[----:B------:R-:W-:-:S04]  /*2230*/  UIADD3 UR4, UR6, -UR5, URZ ;  /* 0x8000000506047290 */ /* 0x000fc8000fffe03f */
[----:B------:R-:W-:-:S04]  /*2240*/  ULEA.HI UR4, UR4, UR5, URZ, 0x1f ;  /* 0x0000000504047291 */ /* 0x000fc8000f8ff83f */
[----:B------:R-:W-:-:S04]  /*2250*/  USHF.R.U32.HI UR4, URZ, 0x5, UR4 ;  /* 0x000000053f047899 */ /* 0x000fc80008011604 */
[----:B------:R-:W-:-:S04]  /*2260*/  UIMAD UR4, UR4, -0x25, UR6 ;  /* 0xffffffdb040478a4 */ /* 0x000fc8000f8e0206 */
[----:B------:R-:W-:-:S04]  /*2270*/  ULEA UR4, UR4, UR41, 0x3 ;  /* 0x0000002904047291 */ /* 0x000fc8000f8e183f */
[----:B------:R-:W-:-:S06]  /*2280*/  UIADD3 UR4, UR4, 0x128, URZ ;  /* 0x0000012804047890 */ /* 0x000fcc000fffe03f */
[----:B------:R-:W-:-:S05]  /*2290*/  IMAD.U32 R3, RZ, RZ, UR4 ;  /* 0x00000004ff037e24 */ /* 0x000fca000f8e00ff */
[----:B------:R-:W-:-:S04]  /*22a0*/  PRMT R0, R88, 0x654, R3 ;  /* 0x0000065458007816 */ /* 0x000fc80000000003 */
[----:B------:R1:W-:Y:S03]  /*22b0*/  SYNCS.ARRIVE.TRANS64.RED.A1T0 RZ, [R0+URZ], RZ ;  /* 0x000000ff00ff79a7 */ /* 0x0003e6000810043f */
.L_x_37:
[----:B------:R-:W-:Y:S05]  /*22c0*/  BSYNC B0 ;  /* 0x0000000000007941 */ /* 0x000fea0003800000 */
.L_x_36:
[----:B------:R-:W-:Y:S05]  /*22d0*/  @P0 BRA `(.L_x_34) ;  /* 0x0000000000040947 */ /* 0x000fea0003800000 */
[----:B------:R-:W-:Y:S01]  /*22e0*/  BPT.TRAP 0x1 ;  /* 0x000000040000795c */ /* 0x000fe20000300000 */
.L_x_34:
[----:B-1----:R-:W-:Y:S01]  /*22f0*/  SHF.L.U32 R0, R102, 0x1f, RZ ;  /* 0x0000001f66007819 */ /* 0x002fe200000006ff */
[----:B------:R-:W-:Y:S01]  /*2300*/  UIADD3 UR39, UR39, UR48, URZ ;  /* 0x0000003027277290 */ /* 0x000fe2000fffe03f */
[----:B0-----:R-:W-:Y:S01]  /*2310*/  IMAD.SHL.U32 R13, R19, 0x80, RZ ;  /* 0x00000080130d7824 */ /* 0x001fe200078e00ff */
[----:B------:R-:W-:Y:S01]  /*2320*/  UISETP.GE.U32.AND UP1, UPT, UR48, 0x25, UPT ;  /* 0x000000253000788c */ /* 0x000fe2000bf26070 */
[----:B------:R-:W0:Y:S01]  /*2330*/  SYNCS.PHASECHK.TRANS64.TRYWAIT P0, [UR43+0x8], R0 ;  /* 0x00000800ff0075a7 */ /* 0x000e22000800016b */
[----:B------:R-:W-:Y:S01]  /*2340*/  UISETP.GT.U32.AND UP0, UPT, UR39, 0x24, UPT ;  /* 0x000000242700788c */ /* 0x000fe2000bf04070 */
[----:B------:R-:W-:Y:S01]  /*2350*/  SHF.R.S32.HI R11, RZ, 0x1f, R18 ;  /* 0x0000001fff0b7819 */ /* 0x000fe20000011412 */
[----:B------:R-:W-:Y:S02]  /*2360*/  UIMAD.WIDE.U32 UR4, UR39, -0x45306eb3, URZ ;  /* 0xbacf914d270478a5 */ /* 0x000fe4000f8e003f */
[----:B------:R-:W-:Y:S02]  /*2370*/  UISETP.LT.U32.AND UP0, UPT, UR48, 0x25, UP0 ;  /* 0x000000253000788c */ /* 0x000fe40008701070 */
[----:B------:R-:W-:-:S02]  /*2380*/  UIADD3 UR4, UR39, -UR5, URZ ;  /* 0x8000000527047290 */ /* 0x000fc4000fffe03f */
[----:B------:R-:W-:Y:S02]  /*2390*/  USEL UR6, URZ, 0x1, !UP0 ;  /* 0x000000013f067887 */ /* 0x000fe4000c000000 */
[----:B------:R-:W-:Y:S02]  /*23a0*/  ULEA.HI UR4, UR4, UR5, URZ, 0x1f ;  /* 0x0000000504047291 */ /* 0x000fe4000f8ff83f */
[----:B------:R-:W-:Y:S02]  /*23b0*/  ULOP3.LUT UR38, UR38, UR6, URZ, 0x3c, !UPT ;  /* 0x0000000626267292 */ /* 0x000fe4000f8e3c3f */
[----:B------:R-:W-:-:S04]  /*23c0*/  USHF.R.U32.HI UR4, URZ, 0x5, UR4 ;  /* 0x000000053f047899 */ /* 0x000fc80008011604 */
[----:B------:R-:W-:Y:S02]  /*23d0*/  @UP1 ULOP3.LUT UR38, UR38, 0x1, UR4, 0x78, !UPT ;  /* 0x0000000126261892 */ /* 0x000fe4000f8e7804 */
[----:B------:R-:W-:Y:S01]  /*23e0*/  UIMAD UR39, UR4, -0x25, UR39 ;  /* 0xffffffdb042778a4 */ /* 0x000fe2000f8e0227 */
[----:B0-----:R-:W-:Y:S11]  /*23f0*/  @!P0 BRA `(.L_x_38) ;  /* 0x0000005c006c8947 */ /* 0x001ff60003800000 */
.L_x_229:
[----:B0-----:R-:W-:Y:S01]  /*2400*/  IMAD.SHL.U32 R0, R22, 0x40, RZ ;  /* 0x0000004016007824 */ /* 0x001fe200078e00ff */
[----:B------:R-:W-:Y:S01]  /*2410*/  ULDC UR6, c[0x0][0x284] ;  /* 0x0000a10000067ab9 */ /* 0x000fe20000000800 */
[----:B------:R-:W-:Y:S01]  /*2420*/  ULDC.64 UR4, c[0x0][0x5d0] ;  /* 0x0001740000047ab9 */ /* 0x000fe20000000a00 */
[----:B------:R-:W-:Y:S01]  /*2430*/  SHF.R.S32.HI R10, RZ, 0x1f, R13 ;  /* 0x0000001fff0a7819 */ /* 0x000fe2000001140d */
[----:B------:R-:W-:Y:S01]  /*2440*/  IMAD R3, R11, UR4, RZ ;  /* 0x000000040b037c24 */ /* 0x000fe2000f8e02ff */
[----:B------:R-:W-:Y:S01]  /*2450*/  ISETP.GE.AND P0, PT, R0, UR6, PT ;  /* 0x0000000600007c0c */ /* 0x000fe2000bf06270 */
[C---:B------:R-:W-:Y:S01]  /*2460*/  IMAD.WIDE.U32 R4, R18.reuse, UR4, R94 ;  /* 0x0000000412047c25 */ /* 0x040fe2000f8e005e */
[----:B------:R-:W-:Y:S02]  /*2470*/  ULDC UR4, c[0x0][0x288] ;  /* 0x0000a20000047ab9 */ /* 0x000fe40000000800 */
[C---:B------:R-:W-:Y:S01]  /*2480*/  ISETP.GE.OR P0, PT, R13.reuse, UR4, P0 ;  /* 0x000000040d007c0c */ /* 0x040fe20008706670 */
[----:B------:R-:W-:Y:S01]  /*2490*/  IMAD R3, R18, UR5, R3 ;  /* 0x0000000512037c24 */ /* 0x000fe2000f8e0203 */
[----:B------:R-:W-:-:S04]  /*24a0*/  IADD3 R4, P1, R13, R4, RZ ;  /* 0x000000040d047210 */ /* 0x000fc80007f3e0ff */
[----:B------:R-:W-:-:S07]  /*24b0*/  IADD3.X R5, R10, R5, R3, P1, !PT ;  /* 0x000000050a057210 */ /* 0x000fce0000ffe403 */
[----:B------:R-:W-:Y:S05]  /*24c0*/  @P0 BRA `(.L_x_39) ;  /* 0x0000003000ac0947 */ /* 0x000fea0003800000 */
[----:B------:R-:W0:Y:S01]  /*24d0*/  LDC.64 R8, c[0x0][0x5c8] ;  /* 0x00017200ff087b82 */ /* 0x000e220000000a00 */
[----:B------:R-:W-:Y:S01]  /*24e0*/  IMAD.WIDE R14, R22, 0x40, R92 ;  /* 0x00000040160e7825 */ /* 0x000fe200078e025c */
[----:B------:R-:W-:Y:S01]  /*24f0*/  ULDC.64 UR4, c[0x0][0x5c0] ;  /* 0x0001700000047ab9 */ /* 0x000fe20000000a00 */
[----:B------:R-:W-:Y:S02]  /*2500*/  BSSY B0, `(.L_x_39) ;  /* 0x0000327000007945 */ /* 0x000fe40003800000 */
[----:B------:R-:W-:Y:S02]  /*2510*/  IMAD.IADD R20, R99, 0x1, -R0 ;  /* 0x0000000163147824 */ /* 0x000fe400078e0a00 */
[----:B------:R-:W-:Y:S02]  /*2520*/  IMAD.IADD R19, R96, 0x1, -R13 ;  /* 0x0000000160137824 */ /* 0x000fe400078e0a0d */
[-C--:B0-----:R-:W-:Y:S02]  /*2530*/  IMAD R3, R15, R8.reuse, RZ ;  /* 0x000000080f037224 */ /* 0x081fe400078e02ff */
[----:B------:R-:W-:-:S04]  /*2540*/  IMAD.WIDE.U32 R4, R14, R8, R4 ;  /* 0x000000080e047225 */ /* 0x000fc800078e0004 */
[----:B------:R-:W-:Y:S01]  /*2550*/  IMAD R3, R14, R9, R3 ;  /* 0x000000090e037224 */ /* 0x000fe200078e0203 */
[----:B------:R-:W-:-:S03]  /*2560*/  IADD3 R4, P0, R4, UR4, RZ ;  /* 0x0000000404047c10 */ /* 0x000fc6000ff1e0ff */
[----:B------:R-:W-:Y:S01]  /*2570*/  IMAD.IADD R3, R5, 0x1, R3 ;  /* 0x0000000105037824 */ /* 0x000fe200078e0203 */
[----:B------:R-:W-:-:S04]  /*2580*/  LEA R6, P1, R8, R4, 0x3 ;  /* 0x0000000408067211 */ /* 0x000fc800078218ff */
[----:B------:R-:W-:Y:S02]  /*2590*/  IADD3.X R5, R3, UR5, RZ, P0, !PT ;  /* 0x0000000503057c10 */ /* 0x000fe400087fe4ff */
[----:B-----5:R-:W-:Y:S02]  /*25a0*/  ISETP.NE.AND P0, PT, R90, RZ, PT ;  /* 0x000000ff5a00720c */ /* 0x020fe40003f05270 */
[----:B------:R-:W-:-:S11]  /*25b0*/  LEA.HI.X R7, R8, R5, R9, 0x3, P1 ;  /* 0x0000000508077211 */ /* 0x000fd600008f1c09 */
[----:B------:R-:W-:Y:S05]  /*25c0*/  @!P0 BRA `(.L_x_40) ;  /* 0x0000002400608947 */ /* 0x000fea0003800000 */
[----:B------:R-:W0:Y:S01]  /*25d0*/  LDC.64 R104, c[0x0][0x5b0] ;  /* 0x00016c00ff687b82 */ /* 0x000e220000000a00 */
[----:B------:R-:W-:Y:S01]  /*25e0*/  ULDC.64 UR4, c[0x0][0x5b8] ;  /* 0x00016e0000047ab9 */ /* 0x000fe20000000a00 */
[----:B------:R-:W-:Y:S01]  /*25f0*/  ISETP.GE.AND P1, PT, R20, 0x1, PT ;  /* 0x000000011400780c */ /* 0x000fe20003f26270 */
[C---:B------:R-:W-:Y:S01]  /*2600*/  IMAD.WIDE.U32 R8, R18.reuse, UR4, R94 ;  /* 0x0000000412087c25 */ /* 0x040fe2000f8e005e */
[----:B------:R-:W-:Y:S02]  /*2610*/  BSSY B1, `(.L_x_41) ;  /* 0x000000e000017945 */ /* 0x000fe40003800000 */
[----:B------:R-:W-:Y:S01]  /*2620*/  ISETP.LT.OR P2, PT, R19, 0x1, !P1 ;  /* 0x000000011300780c */ /* 0x000fe20004f41670 */
[----:B------:R-:W-:Y:S01]  /*2630*/  IMAD R3, R11, UR4, RZ ;  /* 0x000000040b037c24 */ /* 0x000fe2000f8e02ff */
[----:B------:R-:W1:Y:S01]  /*2640*/  LDC.64 R106, c[0x0][0x5a8] ;  /* 0x00016a00ff6a7b82 */ /* 0x000e620000000a00 */
[----:B------:R-:W-:Y:S02]  /*2650*/  IADD3 R12, P0, R13, R8, RZ ;  /* 0x000000080d0c7210 */ /* 0x000fe40007f1e0ff */
[----:B------:R-:W-:-:S05]  /*2660*/  IMAD R3, R18, UR5, R3 ;  /* 0x0000000512037c24 */ /* 0x000fca000f8e0203 */
[----:B------:R-:W-:Y:S01]  /*2670*/  IADD3.X R13, R10, R9, R3, P0, !PT ;  /* 0x000000090a0d7210 */ /* 0x000fe200007fe403 */
[-C--:B0-----:R-:W-:Y:S02]  /*2680*/  IMAD R0, R15, R104.reuse, RZ ;  /* 0x000000680f007224 */ /* 0x081fe400078e02ff */
[----:B------:R-:W-:-:S04]  /*2690*/  IMAD.WIDE.U32 R8, R14, R104, R12 ;  /* 0x000000680e087225 */ /* 0x000fc800078e000c */
[----:B------:R-:W-:Y:S01]  /*26a0*/  IMAD R21, R14, R105, R0 ;  /* 0x000000690e157224 */ /* 0x000fe200078e0200 */
[----:B-1----:R-:W-:-:S04]  /*26b0*/  IADD3 R8, P0, R8, R106, RZ ;  /* 0x0000006a08087210 */ /* 0x002fc80007f1e0ff */
[----:B------:R-:W-:Y:S01]  /*26c0*/  IADD3.X R9, R107, R9, R21, P0, !PT ;  /* 0x000000096b097210 */ /* 0x000fe200007fe415 */
[----:B------:R-:W-:Y:S08]  /*26d0*/  @P2 BRA `(.L_x_42) ;  /* 0x0000000000042947 */ /* 0x000ff00003800000 */
[----:B------:R0:W5:Y:S02]  /*26e0*/  LDG.E.U8 R100, desc[UR36][R8.64] ;  /* 0x0000002408647981 */ /* 0x000164000c1e1100 */
.L_x_42:
[----:B------:R-:W-:Y:S05]  /*26f0*/  BSYNC B1 ;  /* 0x0000000000017941 */ /* 0x000fea0003800000 */
.L_x_41:
[----:B-----5:R-:W-:Y:S01]  /*2700*/  LOP3.LUT R0, R100, 0xffff, RZ, 0xc0, !PT ;  /* 0x0000ffff64007812 */ /* 0x020fe200078ec0ff */
[C---:B------:R-:W-:Y:S01]  /*2710*/  IMAD.SHL.U32 R10, R104.reuse, 0x8, RZ ;  /* 0x00000008680a7824 */ /* 0x040fe200078e00ff */
[----:B------:R-:W-:Y:S01]  /*2720*/  SHF.L.U64.HI R11, R104, 0x3, R105 ;  /* 0x00000003680b7819 */ /* 0x000fe20000010269 */
[----:B------:R-:W-:Y:S01]  /*2730*/  BSSY B1, `(.L_x_43) ;  /* 0x000000e000017945 */ /* 0x000fe20003800000 */
[----:B------:R-:W-:Y:S02]  /*2740*/  PRMT R3, R0, 0x8880, RZ ;  /* 0x0000888000037816 */ /* 0x000fe400000000ff */
[----:B------:R-:W-:Y:S01]  /*2750*/  ISETP.GE.AND P0, PT, R20, 0x9, PT ;  /* 0x000000091400780c */ /* 0x000fe20003f06270 */
[----:B------:R-:W-:-:S04]  /*2760*/  IMAD.WIDE.U32 R10, R14, R104, R10 ;  /* 0x000000680e0a7225 */ /* 0x000fc800078e000a */
[----:B------:R-:W-:Y:S01]  /*2770*/  IMAD R0, R3, R90, RZ ;  /* 0x0000005a03007224 */ /* 0x000fe200078e02ff */
[----:B------:R-:W-:Y:S01]  /*2780*/  IADD3 R10, P3, P4, R12, R106, R10 ;  /* 0x0000006a0c0a7210 */ /* 0x000fe20007c7e00a */
[----:B------:R-:W-:Y:S02]  /*2790*/  IMAD.IADD R14, R21, 0x1, R11 ;  /* 0x00000001150e7824 */ /* 0x000fe400078e020b */
[----:B------:R-:W-:-:S05]  /*27a0*/  @!P2 IMAD R3, R24, R89, R0 ;  /* 0x000000591803a224 */ /* 0x000fca00078e0200 */
[----:B------:R1:W-:Y:S01]  /*27b0*/  @!P2 STG.E.U8 desc[UR36][R4.64], R3 ;  /* 0x000000030400a986 */ /* 0x0003e2000c101124 */
[----:B------:R-:W-:-:S13]  /*27c0*/  ISETP.LT.OR P2, PT, R19, 0x2, !P1 ;  /* 0x000000021300780c */ /* 0x000fda0004f41670 */
[----:B-1----:R-:W-:Y:S05]  /*27d0*/  @P2 BRA `(.L_x_44) ;  /* 0x00000000000c2947 */ /* 0x002fea0003800000 */
[----:B------:R-:W2:Y:S02]  /*27e0*/  LDG.E.U8 R100, desc[UR36][R8.64+0x1] ;  /* 0x0000012408647981 */ /* 0x000ea4000c1e1100 */
[----:B--2---:R-:W-:-:S05]  /*27f0*/  PRMT R3, R100, 0x8880, RZ ;  /* 0x0000888064037816 */ /* 0x004fca00000000ff */
[----:B------:R-:W-:-:S07]  /*2800*/  IMAD R0, R3, R90, RZ ;  /* 0x0000005a03007224 */ /* 0x000fce00078e02ff */
.L_x_44:
[----:B------:R-:W-:Y:S05]  /*2810*/  BSYNC B1 ;  /* 0x0000000000017941 */ /* 0x000fea0003800000 */
.L_x_43:
[----:B------:R-:W-:Y:S01]  /*2820*/  IADD3.X R11, R13, R107, R14, P3, P4 ;  /* 0x0000006b0d0b7210 */ /* 0x000fe20001fe840e */
[----:B------:R-:W-:Y:S01]  /*2830*/  @!P2 IMAD R25, R25, R89, R0 ;  /* 0x000000591919a224 */ /* 0x000fe200078e0200 */
[C---:B------:R-:W-:Y:S01]  /*2840*/  ISETP.LT.OR P3, PT, R19.reuse, 0x1, !P0 ;  /* 0x000000011300780c */ /* 0x040fe20004761670 */
[----:B------:R-:W-:Y:S01]  /*2850*/  BSSY B1, `(.L_x_45) ;  /* 0x0000008000017945 */ /* 0x000fe20003800000 */
[C---:B------:R-:W-:Y:S02]  /*2860*/  ISETP.LT.OR P4, PT, R19.reuse, 0x9, !P1 ;  /* 0x000000091300780c */ /* 0x040fe40004f81670 */
[----:B------:R1:W-:Y:S01]  /*2870*/  @!P2 STG.E.U8 desc[UR36][R4.64+0x1], R25 ;  /* 0x000001190400a986 */ /* 0x0003e2000c101124 */
[----:B------:R-:W-:-:S08]  /*2880*/  ISETP.LT.OR P2, PT, R19, 0x2, !P0 ;  /* 0x000000021300780c */ /* 0x000fd00004741670 */
[----:B------:R-:W-:Y:S05]  /*2890*/  @P3 BRA `(.L_x_46) ;  /* 0x00000000000c3947 */ /* 0x000fea0003800000 */
[----:B------:R-:W2:Y:S02]  /*28a0*/  LDG.E.U8 R100, desc[UR36][R10.64] ;  /* 0x000000240a647981 */ /* 0x000ea4000c1e1100 */
[----:B--2---:R-:W-:-:S05]  /*28b0*/  PRMT R3, R100, 0x8880, RZ ;  /* 0x0000888064037816 */ /* 0x004fca00000000ff */
[----:B------:R-:W-:-:S07]  /*28c0*/  IMAD R0, R3, R90, RZ ;  /* 0x0000005a03007224 */ /* 0x000fce00078e02ff */
.L_x_46:
[----:B------:R-:W-:Y:S05]  /*28d0*/  BSYNC B1 ;  /* 0x0000000000017941 */ /* 0x000fea0003800000 */
.L_x_45:
[----:B------:R-:W-:Y:S01]  /*28e0*/  @!P3 IMAD R3, R26, R89, R0 ;  /* 0x000000591a03b224 */ /* 0x000fe200078e0200 */
[----:B------:R-:W-:Y:S04]  /*28f0*/  BSSY B1, `(.L_x_47) ;  /* 0x0000006000017945 */ /* 0x000fe80003800000 */
[----:B------:R2:W-:Y:S01]  /*2900*/  @!P3 STG.E.U8 desc[UR36][R6.64], R3 ;  /* 0x000000030600b986 */ /* 0x0005e2000c101124 */
[----:B------:R-:W-:Y:S05]  /*2910*/  @P2 BRA `(.L_x_48) ;  /* 0x00000000000c2947 */ /* 0x000fea0003800000 */
[----:B------:R-:W2:Y:S02]  /*2920*/  LDG.E.U8 R100, desc[UR36][R10.64+0x1] ;  /* 0x000001240a647981 */ /* 0x000ea4000c1e1100 */
[----:B--2---:R-:W-:-:S05]  /*2930*/  PRMT R3, R100, 0x8880, RZ ;  /* 0x0000888064037816 */ /* 0x004fca00000000ff */
[----:B------:R-:W-:-:S07]  /*2940*/  IMAD R0, R3, R90, RZ ;  /* 0x0000005a03007224 */ /* 0x000fce00078e02ff */
.L_x_48:
[----:B------:R-:W-:Y:S05]  /*2950*/  BSYNC B1 ;  /* 0x0000000000017941 */ /* 0x000fea0003800000 */
.L_x_47:
[----:B------:R-:W-:Y:S01]  /*2960*/  @!P2 IMAD R27, R27, R89, R0 ;  /* 0x000000591b1ba224 */ /* 0x000fe200078e0200 */
[----:B------:R-:W-:Y:S04]  /*2970*/  BSSY B1, `(.L_x_49) ;  /* 0x0000006000017945 */ /* 0x000fe80003800000 */
[----:B------:R3:W-:Y:S01]  /*2980*/  @!P2 STG.E.U8 desc[UR36][R6.64+0x1], R27 ;  /* 0x0000011b0600a986 */ /* 0x0007e2000c101124 */
[----:B------:R-:W-:Y:S05]  /*2990*/  @P4 BRA `(.L_x_50) ;  /* 0x00000000000c4947 */ /* 0x000fea0003800000 */
[----:B------:R-:W2:Y:S02]  /*29a0*/  LDG.E.U8 R100, desc[UR36][R8.64+0x8] ;  /* 0x0000082408647981 */ /* 0x000ea4000c1e1100 */
[----:B--2---:R-:W-:-:S05]  /*29b0*/  PRMT R3, R100, 0x8880, RZ ;  /* 0x0000888064037816 */ /* 0x004fca00000000ff */
[----:B------:R-:W-:-:S07]  /*29c0*/  IMAD R0, R3, R90, RZ ;  /* 0x0000005a03007224 */ /* 0x000fce00078e02ff */
.L_x_50:
[----:B------:R-:W-:Y:S05]  /*29d0*/  BSYNC B1 ;  /* 0x0000000000017941 */ /* 0x000fea0003800000 */
.L_x_49:
[C---:B------:R-:W-:Y:S01]  /*29e0*/  ISETP.LT.OR P2, PT, R19.reuse, 0xa, !P1 ;  /* 0x0000000a1300780c */ /* 0x040fe20004f41670 */
[----:B--2---:R-:W-:Y:S01]  /*29f0*/  @!P4 IMAD R3, R28, R89, R0 ;  /* 0x000000591c03c224 */ /* 0x004fe200078e0200 */
[----:B------:R-:W-:Y:S01]  /*2a00*/  BSSY B1, `(.L_x_51) ;  /* 0x0000008000017945 */ /* 0x000fe20003800000 */
[----:B------:R-:W-:-:S03]  /*2a10*/  ISETP.LT.OR P3, PT, R19, 0x9, !P0 ;  /* 0x000000091300780c */ /* 0x000fc60004761670 */
[----:B------:R2:W-:Y:S01]  /*2a20*/  @!P4 STG.E.U8 desc[UR36][R4.64+0x8], R3 ;  /* 0x000008030400c986 */ /* 0x0005e2000c101124 */
[----:B------:R-:W-:-:S06]  /*2a30*/  ISETP.LT.OR P4, PT, R19, 0xa, !P0 ;  /* 0x0000000a1300780c */ /* 0x000fcc0004781670 */
[----:B------:R-:W-:Y:S07]  /*2a40*/  @P2 BRA `(.L_x_52) ;  /* 0x00000000000c2947 */ /* 0x000fee0003800000 */
[----:B------:R-:W2:Y:S02]  /*2a50*/  LDG.E.U8 R100, desc[UR36][R8.64+0x9] ;  /* 0x0000092408647981 */ /* 0x000ea4000c1e1100 */
[----:B--2---:R-:W-:-:S05]  /*2a60*/  PRMT R3, R100, 0x8880, RZ ;  /* 0x0000888064037816 */ /* 0x004fca00000000ff */
[----:B------:R-:W-:-:S07]  /*2a70*/  IMAD R0, R3, R90, RZ ;  /* 0x0000005a03007224 */ /* 0x000fce00078e02ff */
.L_x_52:
[----:B------:R-:W-:Y:S05]  /*2a80*/  BSYNC B1 ;  /* 0x0000000000017941 */ /* 0x000fea0003800000 */
.L_x_51:
[----:B------:R-:W-:Y:S01]  /*2a90*/  @!P2 IMAD R29, R29, R89, R0 ;  /* 0x000000591d1da224 */ /* 0x000fe200078e0200 */
[----:B------:R-:W-:Y:S04]  /*2aa0*/  BSSY B1, `(.L_x_53) ;  /* 0x0000006000017945 */ /* 0x000fe80003800000 */
[----:B------:R4:W-:Y:S01]  /*2ab0*/  @!P2 STG.E.U8 desc[UR36][R4.64+0x9], R29 ;  /* 0x0000091d0400a986 */ /* 0x0009e2000c101124 */
[----:B------:R-:W-:Y:S05]  /*2ac0*/  @P3 BRA `(.L_x_54) ;  /* 0x00000000000c3947 */ /* 0x000fea0003800000 */
[----:B------:R-:W2:Y:S02]  /*2ad0*/  LDG.E.U8 R100, desc[UR36][R10.64+0x8] ;  /* 0x000008240a647981 */ /* 0x000ea4000c1e1100 */
[----:B--2---:R-:W-:-:S05]  /*2ae0*/  PRMT R3, R100, 0x8880, RZ ;  /* 0x0000888064037816 */ /* 0x004fca00000000ff */
[----:B------:R-:W-:-:S07]  /*2af0*/  IMAD R0, R3, R90, RZ ;  /* 0x0000005a03007224 */ /* 0x000fce00078e02ff */
.L_x_54:
[----:B------:R-:W-:Y:S05]  /*2b00*/  BSYNC B1 ;  /* 0x0000000000017941 */ /* 0x000fea0003800000 */
.L_x_53:
[----:B--2---:R-:W-:Y:S01]  /*2b10*/  @!P3 IMAD R3, R30, R89, R0 ;  /* 0x000000591e03b224 */ /* 0x004fe200078e0200 */
[----:B------:R-:W-:Y:S04]  /*2b20*/  BSSY B1, `(.L_x_55) ;  /* 0x0000006000017945 */ /* 0x000fe80003800000 */
[----:B------:R2:W-:Y:S01]  /*2b30*/  @!P3 STG.E.U8 desc[UR36][R6.64+0x8], R3 ;  /* 0x000008030600b986 */ /* 0x0005e2000c101124 */
[----:B------:R-:W-:Y:S05]  /*2b40*/  @P4 BRA `(.L_x_56) ;  /* 0x00000000000c4947 */ /* 0x000fea0003800000 */
[----:B------:R-:W2:Y:S02]  /*2b50*/  LDG.E.U8 R100, desc[UR36][R10.64+0x9] ;  /* 0x000009240a647981 */ /* 0x000ea4000c1e1100 */
[----:B--2---:R-:W-:-:S05]  /*2b60*/  PRMT R3, R100, 0x8880, RZ ;  /* 0x0000888064037816 */ /* 0x004fca00000000ff */
[----:B------:R-:W-:-:S07]  /*2b70*/  IMAD R0, R3, R90, RZ ;  /* 0x0000005a03007224 */ /* 0x000fce00078e02ff */
.L_x_56:
[----:B------:R-:W-:Y:S05]  /*2b80*/  BSYNC B1 ;  /* 0x0000000000017941 */ /* 0x000fea0003800000 */
.L_x_55:
[----:B------:R-:W-:Y:S01]  /*2b90*/  ISETP.LT.OR P2, PT, R19, 0x11, !P1 ;  /* 0x000000111300780c */ /* 0x000fe20004f41670 */
[----:B------:R-:W-:Y:S01]  /*2ba0*/  @!P4 IMAD R31, R31, R89, R0 ;  /* 0x000000591f1fc224 */ /* 0x000fe200078e0200 */
        /* <DEDUP_REMOVED lines=8> */
.L_x_58:
[----:B------:R-:W-:Y:S05]  /*2c30*/  BSYNC B1 ;  /* 0x0000000000017941 */ /* 0x000fea0003800000 */
.L_x_57:
[----:B--2---:R-:W-:Y:S01]  /*2c40*/  @!P2 IMAD R3, R32, R89, R0 ;  /* 0x000000592003a224 */ /* 0x004fe200078e0200 */
[----:B------:R-:W-:Y:S04]  /*2c50*/  BSSY B1, `(.L_x_59) ;  /* 0x0000006000017945 */ /* 0x000fe80003800000 */
[----:B------:R2:W-:Y:S01]  /*2c60*/  @!P2 STG.E.U8 desc[UR36][R4.64+0x10], R3 ;  /* 0x000010030400a986 */ /* 0x0005e2000c101124 */
[----:B------:R-:W-:Y:S05]  /*2c70*/  @P3 BRA `(.L_x_60) ;  /* 0x00000000000c3947 */ /* 0x000fea0003800000 */
[----:B------:R-:W2:Y:S02]  /*2c80*/  LDG.E.U8 R100, desc[UR36][R8.64+0x11] ;  /* 0x0000112408647981 */ /* 0x000ea4000c1e1100 */
[----:B--2---:R-:W-:-:S05]  /*2c90*/  PRMT R3, R100, 0x8880, RZ ;  /* 0x0000888064037816 */ /* 0x004fca00000000ff */
[----:B------:R-:W-:-:S07]  /*2ca0*/  IMAD R0, R3, R90, RZ ;  /* 0x0000005a03007224 */ /* 0x000fce00078e02ff */
.L_x_60:
[----:B------:R-:W-:Y:S05]  /*2cb0*/  BSYNC B1 ;  /* 0x0000000000017941 */ /* 0x000fea0003800000 */
.L_x_59:
[----:B------:R-:W-:Y:S01]  /*2cc0*/  @!P3 IMAD R33, R33, R89, R0 ;  /* 0x000000592121b224 */ /* 0x000fe200078e0200 */
[----:B------:R-:W-:Y:S04]  /*2cd0*/  BSSY B1, `(.L_x_61) ;  /* 0x0000006000017945 */ /* 0x000fe80003800000 */
[----:B------:R0:W-:Y:S01]  /*2ce0*/  @!P3 STG.E.U8 desc[UR36][R4.64+0x11], R33 ;  /* 0x000011210400b986 */ /* 0x0001e2000c101124 */
[----:B------:R-:W-:Y:S05]  /*2cf0*/  @P4 BRA `(.L_x_62) ;  /* 0x00000000000c4947 */ /* 0x000fea0003800000 */
[----:B------:R-:W2:Y:S02]  /*2d00*/  LDG.E.U8 R100, desc[UR36][R10.64+0x10] ;  /* 0x000010240a647981 */ /* 0x000ea4000c1e1100 */
[----:B--2---:R-:W-:-:S05]  /*2d10*/  PRMT R3, R100, 0x8880, RZ ;  /* 0x0000888064037816 */ /* 0x004fca00000000ff */
[----:B------:R-:W-:-:S07]  /*2d20*/  IMAD R0, R3, R90, RZ ;  /* 0x0000005a03007224 */ /* 0x000fce00078e02ff */
.L_x_62:
[----:B------:R-:W-:Y:S05]  /*2d30*/  BSYNC B1 ;  /* 0x0000000000017941 */ /* 0x000fea0003800000 */
.L_x_61:
        /* <DEDUP_REMOVED lines=10> */
.L_x_64:
[----:B------:R-:W-:Y:S05]  /*2de0*/  BSYNC B1 ;  /* 0x0000000000017941 */ /* 0x000fea0003800000 */
.L_x_63:
[----:B------:R-:W-:Y:S01]  /*2df0*/  @!P2 IMAD R35, R35, R89, R0 ;  /* 0x000000592323a224 */ /* 0x000fe200078e0200 */
[----:B------:R-:W-:Y:S04]  /*2e00*/  BSSY B1, `(.L_x_65) ;  /* 0x0000006000017945 */ /* 0x000fe80003800000 */
[----:B------:R0:W-:Y:S01]  /*2e10*/  @!P2 STG.E.U8 desc[UR36][R6.64+0x11], R35 ;  /* 0x000011230600a986 */ /* 0x0001e2000c101124 */
[----:B------:R-:W-:Y:S05]  /*2e20*/  @P3 BRA `(.L_x_66) ;  /* 0x00000000000c3947 */ /* 0x000fea0003800000 */
[----:B------:R-:W2:Y:S02]  /*2e30*/  LDG.E.U8 R100, desc[UR36][R8.64+0x18] ;  /* 0x0000182408647981 */ /* 0x000ea4000c1e1100 */
[----:B--2---:R-:W-:-:S05]  /*2e40*/  PRMT R3, R100, 0x8880, RZ ;  /* 0x0000888064037816 */ /* 0x004fca00000000ff */
[----:B------:R-:W-:-:S07]  /*2e50*/  IMAD R0, R3, R90, RZ ;  /* 0x0000005a03007224 */ /* 0x000fce00078e02ff */
.L_x_66:
[----:B------:R-:W-:Y:S05]  /*2e60*/  BSYNC B1 ;  /* 0x0000000000017941 */ /* 0x000fea0003800000 */
.L_x_65:
[----:B--2---:R-:W-:Y:S01]  /*2e70*/  @!P3 IMAD R3, R36, R89, R0 ;  /* 0x000000592403b224 */ /* 0x004fe200078e0200 */
[----:B------:R-:W-:Y:S04]  /*2e80*/  BSSY B1, `(.L_x_67) ;  /* 0x0000006000017945 */ /* 0x000fe80003800000 */
[----:B------:R2:W-:Y:S01]  /*2e90*/  @!P3 STG.E.U8 desc[UR36][R4.64+0x18], R3 ;  /* 0x000018030400b986 */ /* 0x0005e2000c101124 */
[----:B------:R-:W-:Y:S05]  /*2ea0*/  @P4 BRA `(.L_x_68) ;  /* 0x00000000000c4947 */ /* 0x000fea0003800000 */
[----:B------:R-:W2:Y:S02]  /*2eb0*/  LDG.E.U8 R100, desc[UR36][R8.64+0x19] ;  /* 0x0000192408647981 */ /* 0x000ea4000c1e1100 */
[----:B--2---:R-:W-:-:S05]  /*2ec0*/  PRMT R3, R100, 0x8880, RZ ;  /* 0x0000888064037816 */ /* 0x004fca00000000ff */
[----:B------:R-:W-:-:S07]  /*2ed0*/  IMAD R0, R3, R90, RZ ;  /* 0x0000005a03007224 */ /* 0x000fce00078e02ff */
.L_x_68:
[----:B------:R-:W-:Y:S05]  /*2ee0*/  BSYNC B1 ;  /* 0x0000000000017941 */ /* 0x000fea0003800000 */
.L_x_67:
        /* <DEDUP_REMOVED lines=10> */
.L_x_70:
[----:B------:R-:W-:Y:S05]  /*2f90*/  BSYNC B1 ;  /* 0x0000000000017941 */ /* 0x000fea0003800000 */
.L_x_69:
[----:B--2---:R-:W-:Y:S01]  /*2fa0*/  @!P2 IMAD R3, R38, R89, R0 ;  /* 0x000000592603a224 */ /* 0x004fe200078e0200 */
[----:B------:R-:W-:Y:S04]  /*2fb0*/  BSSY B1, `(.L_x_71) ;  /* 0x0000006000017945 */ /* 0x000fe80003800000 */
[----:B------:R2:W-:Y:S01]  /*2fc0*/  @!P2 STG.E.U8 desc[UR36][R6.64+0x18], R3 ;  /* 0x000018030600a986 */ /* 0x0005e2000c101124 */
[----:B------:R-:W-:Y:S05]  /*2fd0*/  @P3 BRA `(.L_x_72) ;  /* 0x00000000000c3947 */ /* 0x000fea0003800000 */
[----:B------:R-:W2:Y:S02]  /*2fe0*/  LDG.E.U8 R100, desc[UR36][R10.64+0x19] ;  /* 0x000019240a647981 */ /* 0x000ea4000c1e1100 */
[----:B--2---:R-:W-:-:S05]  /*2ff0*/  PRMT R3, R100, 0x8880, RZ ;  /* 0x0000888064037816 */ /* 0x004fca00000000ff */
[----:B------:R-:W-:-:S07]  /*3000*/  IMAD R0, R3, R90, RZ ;  /* 0x0000005a03007224 */ /* 0x000fce00078e02ff */
.L_x_72:
[----:B------:R-:W-:Y:S05]  /*3010*/  BSYNC B1 ;  /* 0x0000000000017941 */ /* 0x000fea0003800000 */
.L_x_71:
[----:B------:R-:W-:Y:S01]  /*3020*/  @!P3 IMAD R39, R39, R89, R0 ;  /* 0x000000592727b224 */ /* 0x000fe200078e0200 */
[----:B------:R-:W-:Y:S04]  /*3030*/  BSSY B1, `(.L_x_73) ;  /* 0x0000006000017945 */ /* 0x000fe80003800000 */
[----:B------:R0:W-:Y:S01]  /*3040*/  @!P3 STG.E.U8 desc[UR36][R6.64+0x19], R39 ;  /* 0x000019270600b986 */ /* 0x0001e2000c101124 */
[----:B------:R-:W-:Y:S05]  /*3050*/  @P4 BRA `(.L_x_74) ;  /* 0x00000000000c4947 */ /* 0x000fea0003800000 */
[----:B------:R-:W2:Y:S02]  /*3060*/  LDG.E.U8 R100, desc[UR36][R8.64+0x20] ;  /* 0x0000202408647981 */ /* 0x000ea4000c1e1100 */
[----:B--2---:R-:W-:-:S05]  /*3070*/  PRMT R3, R100, 0x8880, RZ ;  /* 0x0000888064037816 */ /* 0x004fca00000000ff */
[----:B------:R-:W-:-:S07]  /*3080*/  IMAD R0, R3, R90, RZ ;  /* 0x0000005a03007224 */ /* 0x000fce00078e02ff */
.L_x_74:
[----:B------:R-:W-:Y:S05]  /*3090*/  BSYNC B1 ;  /* 0x0000000000017941 */ /* 0x000fea0003800000 */
.L_x_73:
        /* <DEDUP_REMOVED lines=10> */
.L_x_76:
[----:B------:R-:W-:Y:S05]  /*3140*/  BSYNC B1 ;  /* 0x0000000000017941 */ /* 0x000fea0003800000 */
.L_x_75:
[----:B------:R-:W-:Y:S01]  /*3150*/  @!P2 IMAD R41, R41, R89, R0 ;  /* 0x000000592929a224 */ /* 0x000fe200078e0200 */
[----:B------:R-:W-:Y:S04]  /*3160*/  BSSY B1, `(.L_x_77) ;  /* 0x0000006000017945 */ /* 0x000fe80003800000 */
[----:B------:R0:W-:Y:S01]  /*3170*/  @!P2 STG.E.U8 desc[UR36][R4.64+0x21], R41 ;  /* 0x000021290400a986 */ /* 0x0001e2000c101124 */
[----:B------:R-:W-:Y:S05]  /*3180*/  @P3 BRA `(.L_x_78) ;  /* 0x00000000000c3947 */ /* 0x000fea0003800000 */
[----:B------:R-:W2:Y:S02]  /*3190*/  LDG.E.U8 R100, desc[UR36][R10.64+0x20] ;  /* 0x000020240a647981 */ /* 0x000ea4000c1e1100 */
[----:B--2---:R-:W-:-:S05]  /*31a0*/  PRMT R3, R100, 0x8880, RZ ;  /* 0x0000888064037816 */ /* 0x004fca00000000ff */
[----:B------:R-:W-:-:S07]  /*31b0*/  IMAD R0, R3, R90, RZ ;  /* 0x0000005a03007224 */ /* 0x000fce00078e02ff */
.L_x_78:
[----:B------:R-:W-:Y:S05]  /*31c0*/  BSYNC B1 ;  /* 0x0000000000017941 */ /* 0x000fea0003800000 */
.L_x_77:
[----:B--2---:R-:W-:Y:S01]  /*31d0*/  @!P3 IMAD R3, R42, R89, R0 ;  /* 0x000000592a03b224 */ /* 0x004fe200078e0200 */
[----:B------:R-:W-:Y:S04]  /*31e0*/  BSSY B1, `(.L_x_79) ;  /* 0x0000006000017945 */ /* 0x000fe80003800000 */
[----:B------:R2:W-:Y:S01]  /*31f0*/  @!P3 STG.E.U8 desc[UR36][R6.64+0x20], R3 ;  /* 0x000020030600b986 */ /* 0x0005e2000c101124 */
[----:B------:R-:W-:Y:S05]  /*3200*/  @P4 BRA `(.L_x_80) ;  /* 0x00000000000c4947 */ /* 0x000fea0003800000 */
[----:B------:R-:W2:Y:S02]  /*3210*/  LDG.E.U8 R100, desc[UR36][R10.64+0x21] ;  /* 0x000021240a647981 */ /* 0x000ea4000c1e1100 */
[----:B--2---:R-:W-:-:S05]  /*3220*/  PRMT R3, R100, 0x8880, RZ ;  /* 0x0000888064037816 */ /* 0x004fca00000000ff */
[----:B------:R-:W-:-:S07]  /*3230*/  IMAD R0, R3, R90, RZ ;  /* 0x0000005a03007224 */ /* 0x000fce00078e02ff */
.L_x_80:
[----:B------:R-:W-:Y:S05]  /*3240*/  BSYNC B1 ;  /* 0x0000000000017941 */ /* 0x000fea0003800000 */
.L_x_79:
        /* <DEDUP_REMOVED lines=10> */
.L_x_82:
[----:B------:R-:W-:Y:S05]  /*32f0*/  BSYNC B1 ;  /* 0x0000000000017941 */ /* 0x000fea0003800000 */
.L_x_81:
[----:B--2---:R-:W-:Y:S01]  /*3300*/  @!P2 IMAD R3, R44, R89, R0 ;  /* 0x000000592c03a224 */ /* 0x004fe200078e0200 */
[----:B------:R-:W-:Y:S04]  /*3310*/  BSSY B1, `(.L_x_83) ;  /* 0x0000006000017945 */ /* 0x000fe80003800000 */
[----:B------:R2:W-:Y:S01]  /*3320*/  @!P2 STG.E.U8 desc[UR36][R4.64+0x28], R3 ;  /* 0x000028030400a986 */ /* 0x0005e2000c101124 */
[----:B------:R-:W-:Y:S05]  /*3330*/  @P3 BRA `(.L_x_84) ;  /* 0x00000000000c3947 */ /* 0x000fea0003800000 */
[----:B------:R-:W2:Y:S02]  /*3340*/  LDG.E.U8 R100, desc[UR36][R8.64+0x29] ;  /* 0x0000292408647981 */ /* 0x000ea4000c1e1100 */
[----:B--2---:R-:W-:-:S05]  /*3350*/  PRMT R3, R100, 0x8880, RZ ;  /* 0x0000888064037816 */ /* 0x004fca00000000ff */
[----:B------:R-:W-:-:S07]  /*3360*/  IMAD R0, R3, R90, RZ ;  /* 0x0000005a03007224 */ /* 0x000fce00078e02ff */
.L_x_84:
[----:B------:R-:W-:Y:S05]  /*3370*/  BSYNC B1 ;  /* 0x0000000000017941 */ /* 0x000fea0003800000 */
.L_x_83:
[----:B------:R-:W-:Y:S01]  /*3380*/  @!P3 IMAD R45, R45, R89, R0 ;  /* 0x000000592d2db224 */ /* 0x000fe200078e0200 */
[----:B------:R-:W-:Y:S04]  /*3390*/  BSSY B1, `(.L_x_85) ;  /* 0x0000006000017945 */ /* 0x000fe80003800000 */
[----:B------:R0:W-:Y:S01]  /*33a0*/  @!P3 STG.E.U8 desc[UR36][R4.64+0x29], R45 ;  /* 0x0000292d0400b986 */ /* 0x0001e2000c101124 */
[----:B------:R-:W-:Y:S05]  /*33b0*/  @P4 BRA `(.L_x_86) ;  /* 0x00000000000c4947 */ /* 0x000fea0003800000 */
[----:B------:R-:W2:Y:S02]  /*33c0*/  LDG.E.U8 R100, desc[UR36][R10.64+0x28] ;  /* 0x000028240a647981 */ /* 0x000ea4000c1e1100 */
[----:B--2---:R-:W-:-:S05]  /*33d0*/  PRMT R3, R100, 0x8880, RZ ;  /* 0x0000888064037816 */ /* 0x004fca00000000ff */
[----:B------:R-:W-:-:S07]  /*33e0*/  IMAD R0, R3, R90, RZ ;  /* 0x0000005a03007224 */ /* 0x000fce00078e02ff */
.L_x_86:
[----:B------:R-:W-:Y:S05]  /*33f0*/  BSYNC B1 ;  /* 0x0000000000017941 */ /* 0x000fea0003800000 */
.L_x_85:
        /* <DEDUP_REMOVED lines=10> */
.L_x_88:
[----:B------:R-:W-:Y:S05]  /*34a0*/  BSYNC B1 ;  /* 0x0000000000017941 */ /* 0x000fea0003800000 */
.L_x_87:
[----:B------:R-:W-:Y:S01]  /*34b0*/  @!P2 IMAD R47, R47, R89, R0 ;  /* 0x000000592f2fa224 */ /* 0x000fe200078e0200 */
[----:B------:R-:W-:Y:S04]  /*34c0*/  BSSY B1, `(.L_x_89) ;  /* 0x0000006000017945 */ /* 0x000fe80003800000 */
[----:B------:R0:W-:Y:S01]  /*34d0*/  @!P2 STG.E.U8 desc[UR36][R6.64+0x29], R47 ;  /* 0x0000292f0600a986 */ /* 0x0001e2000c101124 */
[----:B------:R-:W-:Y:S05]  /*34e0*/  @P3 BRA `(.L_x_90) ;  /* 0x00000000000c3947 */ /* 0x000fea0003800000 */
[----:B------:R-:W2:Y:S02]  /*34f0*/  LDG.E.U8 R100, desc[UR36][R8.64+0x30] ;  /* 0x0000302408647981 */ /* 0x000ea4000c1e1100 */
[----:B--2---:R-:W-:-:S05]  /*3500*/  PRMT R3, R100, 0x8880, RZ ;  /* 0x0000888064037816 */ /* 0x004fca00000000ff */
[----:B------:R-:W-:-:S07]  /*3510*/  IMAD R0, R3, R90, RZ ;  /* 0x0000005a03007224 */ /* 0x000fce00078e02ff */
.L_x_90:
[----:B------:R-:W-:Y:S05]  /*3520*/  BSYNC B1 ;  /* 0x0000000000017941 */ /* 0x000fea0003800000 */
.L_x_89:
[----:B--2---:R-:W-:Y:S01]  /*3530*/  @!P3 IMAD R3, R48, R89, R0 ;  /* 0x000000593003b224 */ /* 0x004fe200078e0200 */
[----:B------:R-:W-:Y:S04]  /*3540*/  BSSY B1, `(.L_x_91) ;  /* 0x0000006000017945 */ /* 0x000fe80003800000 */
[----:B------:R2:W-:Y:S01]  /*3550*/  @!P3 STG.E.U8 desc[UR36][R4.64+0x30], R3 ;  /* 0x000030030400b986 */ /* 0x0005e2000c101124 */
[----:B------:R-:W-:Y:S05]  /*3560*/  @P4 BRA `(.L_x_92) ;  /* 0x00000000000c4947 */ /* 0x000fea0003800000 */
[----:B------:R-:W2:Y:S02]  /*3570*/  LDG.E.U8 R100, desc[UR36][R8.64+0x31] ;  /* 0x0000312408647981 */ /* 0x000ea4000c1e1100 */
[----:B--2---:R-:W-:-:S05]  /*3580*/  PRMT R3, R100, 0x8880, RZ ;  /* 0x0000888064037816 */ /* 0x004fca00000000ff */
[----:B------:R-:W-:-:S07]  /*3590*/  IMAD R0, R3, R90, RZ ;  /* 0x0000005a03007224 */ /* 0x000fce00078e02ff */
.L_x_92:
[----:B------:R-:W-:Y:S05]  /*35a0*/  BSYNC B1 ;  /* 0x0000000000017941 */ /* 0x000fea0003800000 */
.L_x_91:
        /* <DEDUP_REMOVED lines=10> */
.L_x_94:
[----:B------:R-:W-:Y:S05]  /*3650*/  BSYNC B1 ;  /* 0x0000000000017941 */ /* 0x000fea0003800000 */
.L_x_93:
[----:B--2---:R-:W-:Y:S01]  /*3660*/  @!P2 IMAD R3, R50, R89, R0 ;  /* 0x000000593203a224 */ /* 0x004fe200078e0200 */
[----:B------:R-:W-:Y:S04]  /*3670*/  BSSY B1, `(.L_x_95) ;  /* 0x0000006000017945 */ /* 0x000fe80003800000 */
[----:B------:R2:W-:Y:S01]  /*3680*/  @!P2 STG.E.U8 desc[UR36][R6.64+0x30], R3 ;  /* 0x000030030600a986 */ /* 0x0005e2000c101124 */
[----:B------:R-:W-:Y:S05]  /*3690*/  @P3 BRA `(.L_x_96) ;  /* 0x00000000000c3947 */ /* 0x000fea0003800000 */
[----:B------:R-:W2:Y:S02]  /*36a0*/  LDG.E.U8 R100, desc[UR36][R10.64+0x31] ;  /* 0x000031240a647981 */ /* 0x000ea4000c1e1100 */
[----:B--2---:R-:W-:-:S05]  /*36b0*/  PRMT R3, R100, 0x8880, RZ ;  /* 0x0000888064037816 */ /* 0x004fca00000000ff */
[----:B------:R-:W-:-:S07]  /*36c0*/  IMAD R0, R3, R90, RZ ;  /* 0x0000005a03007224 */ /* 0x000fce00078e02ff */
.L_x_96:
[----:B------:R-:W-:Y:S05]  /*36d0*/  BSYNC B1 ;  /* 0x0000000000017941 */ /* 0x000fea0003800000 */
.L_x_95:
[----:B------:R-:W-:Y:S01]  /*36e0*/  @!P3 IMAD R51, R51, R89, R0 ;  /* 0x000000593333b224 */ /* 0x000fe200078e0200 */
[----:B------:R-:W-:Y:S04]  /*36f0*/  BSSY B1, `(.L_x_97) ;  /* 0x0000006000017945 */ /* 0x000fe80003800000 */
[----:B------:R0:W-:Y:S01]  /*3700*/  @!P3 STG.E.U8 desc[UR36][R6.64+0x31], R51 ;  /* 0x000031330600b986 */ /* 0x0001e2000c101124 */
[----:B------:R-:W-:Y:S05]  /*3710*/  @P4 BRA `(.L_x_98) ;  /* 0x00000000000c4947 */ /* 0x000fea0003800000 */
[----:B------:R-:W2:Y:S02]  /*3720*/  LDG.E.U8 R100, desc[UR36][R8.64+0x38] ;  /* 0x0000382408647981 */ /* 0x000ea4000c1e1100 */
[----:B--2---:R-:W-:-:S05]  /*3730*/  PRMT R3, R100, 0x8880, RZ ;  /* 0x0000888064037816 */ /* 0x004fca00000000ff */
[----:B------:R-:W-:-:S07]  /*3740*/  IMAD R0, R3, R90, RZ ;  /* 0x0000005a03007224 */ /* 0x000fce00078e02ff */
.L_x_98:
[----:B------:R-:W-:Y:S05]  /*3750*/  BSYNC B1 ;  /* 0x0000000000017941 */ /* 0x000fea0003800000 */
.L_x_97:
        /* <DEDUP_REMOVED lines=10> */
.L_x_100:
[----:B------:R-:W-:Y:S05]  /*3800*/  BSYNC B1 ;  /* 0x0000000000017941 */ /* 0x000fea0003800000 */
.L_x_99:
[----:B------:R-:W-:Y:S01]  /*3810*/  @!P2 IMAD R53, R53, R89, R0 ;  /* 0x000000593535a224 */ /* 0x000fe200078e0200 */
[----:B------:R-:W-:Y:S04]  /*3820*/  BSSY B1, `(.L_x_101) ;  /* 0x0000006000017945 */ /* 0x000fe80003800000 */
[----:B------:R0:W-:Y:S01]  /*3830*/  @!P2 STG.E.U8 desc[UR36][R4.64+0x39], R53 ;  /* 0x000039350400a986 */ /* 0x0001e2000c101124 */
[----:B------:R-:W-:Y:S05]  /*3840*/  @P3 BRA `(.L_x_102) ;  /* 0x00000000000c3947 */ /* 0x000fea0003800000 */
[----:B------:R-:W2:Y:S02]  /*3850*/  LDG.E.U8 R100, desc[UR36][R10.64+0x38] ;  /* 0x000038240a647981 */ /* 0x000ea4000c1e1100 */
[----:B--2---:R-:W-:-:S05]  /*3860*/  PRMT R3, R100, 0x8880, RZ ;  /* 0x0000888064037816 */ /* 0x004fca00000000ff */
[----:B------:R-:W-:-:S07]  /*3870*/  IMAD R0, R3, R90, RZ ;  /* 0x0000005a03007224 */ /* 0x000fce00078e02ff */
.L_x_102:
[----:B------:R-:W-:Y:S05]  /*3880*/  BSYNC B1 ;  /* 0x0000000000017941 */ /* 0x000fea0003800000 */
.L_x_101:
[----:B--2---:R-:W-:Y:S01]  /*3890*/  @!P3 IMAD R3, R54, R89, R0 ;  /* 0x000000593603b224 */ /* 0x004fe200078e0200 */
[----:B------:R-:W-:Y:S04]  /*38a0*/  BSSY B1, `(.L_x_103) ;  /* 0x0000006000017945 */ /* 0x000fe80003800000 */
[----:B------:R2:W-:Y:S01]  /*38b0*/  @!P3 STG.E.U8 desc[UR36][R6.64+0x38], R3 ;  /* 0x000038030600b986 */ /* 0x0005e2000c101124 */
[----:B------:R-:W-:Y:S05]  /*38c0*/  @P4 BRA `(.L_x_104) ;  /* 0x00000000000c4947 */ /* 0x000fea0003800000 */
[----:B------:R-:W2:Y:S02]  /*38d0*/  LDG.E.U8 R100, desc[UR36][R10.64+0x39] ;  /* 0x000039240a647981 */ /* 0x000ea4000c1e1100 */
[----:B--2---:R-:W-:-:S05]  /*38e0*/  PRMT R3, R100, 0x8880, RZ ;  /* 0x0000888064037816 */ /* 0x004fca00000000ff */
[----:B------:R-:W-:-:S07]  /*38f0*/  IMAD R0, R3, R90, RZ ;  /* 0x0000005a03007224 */ /* 0x000fce00078e02ff */
.L_x_104:
[----:B------:R-:W-:Y:S05]  /*3900*/  BSYNC B1 ;  /* 0x0000000000017941 */ /* 0x000fea0003800000 */
.L_x_103:
        /* <DEDUP_REMOVED lines=10> */
.L_x_106:
[----:B------:R-:W-:Y:S05]  /*39b0*/  BSYNC B1 ;  /* 0x0000000000017941 */ /* 0x000fea0003800000 */
.L_x_105:
[----:B--2---:R-:W-:Y:S01]  /*39c0*/  @!P2 IMAD R3, R56, R89, R0 ;  /* 0x000000593803a224 */ /* 0x004fe200078e0200 */
[----:B------:R-:W-:Y:S04]  /*39d0*/  BSSY B1, `(.L_x_107) ;  /* 0x0000006000017945 */ /* 0x000fe80003800000 */
[----:B------:R2:W-:Y:S01]  /*39e0*/  @!P2 STG.E.U8 desc[UR36][R4.64+0x40], R3 ;  /* 0x000040030400a986 */ /* 0x0005e2000c101124 */
[----:B------:R-:W-:Y:S05]  /*39f0*/  @P3 BRA `(.L_x_108) ;  /* 0x00000000000c3947 */ /* 0x000fea0003800000 */
[----:B------:R-:W2:Y:S02]  /*3a00*/  LDG.E.U8 R100, desc[UR36][R8.64+0x41] ;  /* 0x0000412408647981 */ /* 0x000ea4000c1e1100 */
[----:B--2---:R-:W-:-:S05]  /*3a10*/  PRMT R3, R100, 0x8880, RZ ;  /* 0x0000888064037816 */ /* 0x004fca00000000ff */
[----:B------:R-:W-:-:S07]  /*3a20*/  IMAD R0, R3, R90, RZ ;  /* 0x0000005a03007224 */ /* 0x000fce00078e02ff */
.L_x_108:
[----:B------:R-:W-:Y:S05]  /*3a30*/  BSYNC B1 ;  /* 0x0000000000017941 */ /* 0x000fea0003800000 */
.L_x_107:
[----:B------:R-:W-:Y:S01]  /*3a40*/  @!P3 IMAD R57, R57, R89, R0 ;  /* 0x000000593939b224 */ /* 0x000fe200078e0200 */
[----:B------:R-:W-:Y:S04]  /*3a50*/  BSSY B1, `(.L_x_109) ;  /* 0x0000006000017945 */ /* 0x000fe80003800000 */
[----:B------:R0:W-:Y:S01]  /*3a60*/  @!P3 STG.E.U8 desc[UR36][R4.64+0x41], R57 ;  /* 0x000041390400b986 */ /* 0x0001e2000c101124 */
[----:B------:R-:W-:Y:S05]  /*3a70*/  @P4 BRA `(.L_x_110) ;  /* 0x00000000000c4947 */ /* 0x000fea0003800000 */
[----:B------:R-:W2:Y:S02]  /*3a80*/  LDG.E.U8 R100, desc[UR36][R10.64+0x40] ;  /* 0x000040240a647981 */ /* 0x000ea4000c1e1100 */
[----:B--2---:R-:W-:-:S05]  /*3a90*/  PRMT R3, R100, 0x8880, RZ ;  /* 0x0000888064037816 */ /* 0x004fca00000000ff */
[----:B------:R-:W-:-:S07]  /*3aa0*/  IMAD R0, R3, R90, RZ ;  /* 0x0000005a03007224 */ /* 0x000fce00078e02ff */
.L_x_110:
[----:B------:R-:W-:Y:S05]  /*3ab0*/  BSYNC B1 ;  /* 0x0000000000017941 */ /* 0x000fea0003800000 */
.L_x_109:
        /* <DEDUP_REMOVED lines=10> */
.L_x_112:
[----:B------:R-:W-:Y:S05]  /*3b60*/  BSYNC B1 ;  /* 0x0000000000017941 */ /* 0x000fea0003800000 */
.L_x_111:
[----:B------:R-:W-:Y:S01]  /*3b70*/  @!P2 IMAD R59, R59, R89, R0 ;  /* 0x000000593b3ba224 */ /* 0x000fe200078e0200 */
[----:B------:R-:W-:Y:S04]  /*3b80*/  BSSY B1, `(.L_x_113) ;  /* 0x0000006000017945 */ /* 0x000fe80003800000 */
[----:B------:R0:W-:Y:S01]  /*3b90*/  @!P2 STG.E.U8 desc[UR36][R6.64+0x41], R59 ;  /* 0x0000413b0600a986 */ /* 0x0001e2000c101124 */
[----:B------:R-:W-:Y:S05]  /*3ba0*/  @P3 BRA `(.L_x_114) ;  /* 0x00000000000c3947 */ /* 0x000fea0003800000 */
[----:B------:R-:W2:Y:S02]  /*3bb0*/  LDG.E.U8 R100, desc[UR36][R8.64+0x48] ;  /* 0x0000482408647981 */ /* 0x000ea4000c1e1100 */
[----:B--2---:R-:W-:-:S05]  /*3bc0*/  PRMT R3, R100, 0x8880, RZ ;  /* 0x0000888064037816 */ /* 0x004fca00000000ff */
[----:B------:R-:W-:-:S07]  /*3bd0*/  IMAD R0, R3, R90, RZ ;  /* 0x0000005a03007224 */ /* 0x000fce00078e02ff */
.L_x_114:
[----:B------:R-:W-:Y:S05]  /*3be0*/  BSYNC B1 ;  /* 0x0000000000017941 */ /* 0x000fea0003800000 */
.L_x_113:
[----:B--2---:R-:W-:Y:S01]  /*3bf0*/  @!P3 IMAD R3, R60, R89, R0 ;  /* 0x000000593c03b224 */ /* 0x004fe200078e0200 */
[----:B------:R-:W-:Y:S04]  /*3c00*/  BSSY B1, `(.L_x_115) ;  /* 0x0000006000017945 */ /* 0x000fe80003800000 */
[----:B------:R2:W-:Y:S01]  /*3c10*/  @!P3 STG.E.U8 desc[UR36][R4.64+0x48], R3 ;  /* 0x000048030400b986 */ /* 0x0005e2000c101124 */
[----:B------:R-:W-:Y:S05]  /*3c20*/  @P4 BRA `(.L_x_116) ;  /* 0x00000000000c4947 */ /* 0x000fea0003800000 */
[----:B------:R-:W2:Y:S02]  /*3c30*/  LDG.E.U8 R100, desc[UR36][R8.64+0x49] ;  /* 0x0000492408647981 */ /* 0x000ea4000c1e1100 */
[----:B--2---:R-:W-:-:S05]  /*3c40*/  PRMT R3, R100, 0x8880, RZ ;  /* 0x0000888064037816 */ /* 0x004fca00000000ff */
[----:B------:R-:W-:-:S07]  /*3c50*/  IMAD R0, R3, R90, RZ ;  /* 0x0000005a03007224 */ /* 0x000fce00078e02ff */
.L_x_116:
[----:B------:R-:W-:Y:S05]  /*3c60*/  BSYNC B1 ;  /* 0x0000000000017941 */ /* 0x000fea0003800000 */
.L_x_115:
        /* <DEDUP_REMOVED lines=10> */
.L_x_118:
[----:B------:R-:W-:Y:S05]  /*3d10*/  BSYNC B1 ;  /* 0x0000000000017941 */ /* 0x000fea0003800000 */
.L_x_117:
[----:B--2---:R-:W-:Y:S01]  /*3d20*/  @!P2 IMAD R3, R62, R89, R0 ;  /* 0x000000593e03a224 */ /* 0x004fe200078e0200 */
[----:B------:R-:W-:Y:S04]  /*3d30*/  BSSY B1, `(.L_x_119) ;  /* 0x0000006000017945 */ /* 0x000fe80003800000 */
[----:B------:R2:W-:Y:S01]  /*3d40*/  @!P2 STG.E.U8 desc[UR36][R6.64+0x48], R3 ;  /* 0x000048030600a986 */ /* 0x0005e2000c101124 */
[----:B------:R-:W-:Y:S05]  /*3d50*/  @P3 BRA `(.L_x_120) ;  /* 0x00000000000c3947 */ /* 0x000fea0003800000 */
[----:B------:R-:W2:Y:S02]  /*3d60*/  LDG.E.U8 R100, desc[UR36][R10.64+0x49] ;  /* 0x000049240a647981 */ /* 0x000ea4000c1e1100 */
[----:B--2---:R-:W-:-:S05]  /*3d70*/  PRMT R3, R100, 0x8880, RZ ;  /* 0x0000888064037816 */ /* 0x004fca00000000ff */
[----:B------:R-:W-:-:S07]  /*3d80*/  IMAD R0, R3, R90, RZ ;  /* 0x0000005a03007224 */ /* 0x000fce00078e02ff */
.L_x_120:
[----:B------:R-:W-:Y:S05]  /*3d90*/  BSYNC B1 ;  /* 0x0000000000017941 */ /* 0x000fea0003800000 */
.L_x_119:
[----:B------:R-:W-:Y:S01]  /*3da0*/  @!P3 IMAD R63, R63, R89, R0 ;  /* 0x000000593f3fb224 */ /* 0x000fe200078e0200 */
[----:B------:R-:W-:Y:S04]  /*3db0*/  BSSY B1, `(.L_x_121) ;  /* 0x0000006000017945 */ /* 0x000fe80003800000 */
[----:B------:R0:W-:Y:S01]  /*3dc0*/  @!P3 STG.E.U8 desc[UR36][R6.64+0x49], R63 ;  /* 0x0000493f0600b986 */ /* 0x0001e2000c101124 */
[----:B------:R-:W-:Y:S05]  /*3dd0*/  @P4 BRA `(.L_x_122) ;  /* 0x00000000000c4947 */ /* 0x000fea0003800000 */
[----:B------:R-:W2:Y:S02]  /*3de0*/  LDG.E.U8 R100, desc[UR36][R8.64+0x50] ;  /* 0x0000502408647981 */ /* 0x000ea4000c1e1100 */
[----:B--2---:R-:W-:-:S05]  /*3df0*/  PRMT R3, R100, 0x8880, RZ ;  /* 0x0000888064037816 */ /* 0x004fca00000000ff */
[----:B------:R-:W-:-:S07]  /*3e00*/  IMAD R0, R3, R90, RZ ;  /* 0x0000005a03007224 */ /* 0x000fce00078e02ff */
.L_x_122:
[----:B------:R-:W-:Y:S05]  /*3e10*/  BSYNC B1 ;  /* 0x0000000000017941 */ /* 0x000fea0003800000 */
.L_x_121:
        /* <DEDUP_REMOVED lines=10> */
.L_x_124:
[----:B------:R-:W-:Y:S05]  /*3ec0*/  BSYNC B1 ;  /* 0x0000000000017941 */ /* 0x000fea0003800000 */
.L_x_123:
[----:B------:R-:W-:Y:S01]  /*3ed0*/  @!P2 IMAD R65, R65, R89, R0 ;  /* 0x000000594141a224 */ /* 0x000fe200078e0200 */
[----:B------:R-:W-:Y:S04]  /*3ee0*/  BSSY B1, `(.L_x_125) ;  /* 0x0000006000017945 */ /* 0x000fe80003800000 */
[----:B------:R0:W-:Y:S01]  /*3ef0*/  @!P2 STG.E.U8 desc[UR36][R4.64+0x51], R65 ;  /* 0x000051410400a986 */ /* 0x0001e2000c101124 */
[----:B------:R-:W-:Y:S05]  /*3f00*/  @P3 BRA `(.L_x_126) ;  /* 0x00000000000c3947 */ /* 0x000fea0003800000 */
[----:B------:R-:W2:Y:S02]  /*3f10*/  LDG.E.U8 R100, desc[UR36][R10.64+0x50] ;  /* 0x000050240a647981 */ /* 0x000ea4000c1e1100 */
[----:B--2---:R-:W-:-:S05]  /*3f20*/  PRMT R3, R100, 0x8880, RZ ;  /* 0x0000888064037816 */ /* 0x004fca00000000ff */
[----:B------:R-:W-:-:S07]  /*3f30*/  IMAD R0, R3, R90, RZ ;  /* 0x0000005a03007224 */ /* 0x000fce00078e02ff */
.L_x_126:
[----:B------:R-:W-:Y:S05]  /*3f40*/  BSYNC B1 ;  /* 0x0000000000017941 */ /* 0x000fea0003800000 */
.L_x_125:
[----:B--2---:R-:W-:Y:S01]  /*3f50*/  @!P3 IMAD R3, R66, R89, R0 ;  /* 0x000000594203b224 */ /* 0x004fe200078e0200 */
[----:B------:R-:W-:Y:S04]  /*3f60*/  BSSY B1, `(.L_x_127) ;  /* 0x0000006000017945 */ /* 0x000fe80003800000 */
[----:B------:R2:W-:Y:S01]  /*3f70*/  @!P3 STG.E.U8 desc[UR36][R6.64+0x50], R3 ;  /* 0x000050030600b986 */ /* 0x0005e2000c101124 */
[----:B------:R-:W-:Y:S05]  /*3f80*/  @P4 BRA `(.L_x_128) ;  /* 0x00000000000c4947 */ /* 0x000fea0003800000 */
[----:B------:R-:W2:Y:S02]  /*3f90*/  LDG.E.U8 R100, desc[UR36][R10.64+0x51] ;  /* 0x000051240a647981 */ /* 0x000ea4000c1e1100 */
[----:B--2---:R-:W-:-:S05]  /*3fa0*/  PRMT R3, R100, 0x8880, RZ ;  /* 0x0000888064037816 */ /* 0x004fca00000000ff */
[----:B------:R-:W-:-:S07]  /*3fb0*/  IMAD R0, R3, R90, RZ ;  /* 0x0000005a03007224 */ /* 0x000fce00078e02ff */
.L_x_128:
[----:B------:R-:W-:Y:S05]  /*3fc0*/  BSYNC B1 ;  /* 0x0000000000017941 */ /* 0x000fea0003800000 */
.L_x_127:
        /* <DEDUP_REMOVED lines=10> */
.L_x_130:
[----:B------:R-:W-:Y:S05]  /*4070*/  BSYNC B1 ;  /* 0x0000000000017941 */ /* 0x000fea0003800000 */
.L_x_129:
[----:B--2---:R-:W-:Y:S01]  /*4080*/  @!P2 IMAD R3, R68, R89, R0 ;  /* 0x000000594403a224 */ /* 0x004fe200078e0200 */
[----:B------:R-:W-:Y:S04]  /*4090*/  BSSY B1, `(.L_x_131) ;  /* 0x0000006000017945 */ /* 0x000fe80003800000 */
[----:B------:R2:W-:Y:S01]  /*40a0*/  @!P2 STG.E.U8 desc[UR36][R4.64+0x58], R3 ;  /* 0x000058030400a986 */ /* 0x0005e2000c101124 */
[----:B------:R-:W-:Y:S05]  /*40b0*/  @P3 BRA `(.L_x_132) ;  /* 0x00000000000c3947 */ /* 0x000fea0003800000 */
[----:B------:R-:W2:Y:S02]  /*40c0*/  LDG.E.U8 R100, desc[UR36][R8.64+0x59] ;  /* 0x0000592408647981 */ /* 0x000ea4000c1e1100 */
[----:B--2---:R-:W-:-:S05]  /*40d0*/  PRMT R3, R100, 0x8880, RZ ;  /* 0x0000888064037816 */ /* 0x004fca00000000ff */
[----:B------:R-:W-:-:S07]  /*40e0*/  IMAD R0, R3, R90, RZ ;  /* 0x0000005a03007224 */ /* 0x000fce00078e02ff */
.L_x_132:
[----:B------:R-:W-:Y:S05]  /*40f0*/  BSYNC B1 ;  /* 0x0000000000017941 */ /* 0x000fea0003800000 */
.L_x_131:
[----:B------:R-:W-:Y:S01]  /*4100*/  @!P3 IMAD R69, R69, R89, R0 ;  /* 0x000000594545b224 */ /* 0x000fe200078e0200 */
[----:B------:R-:W-:Y:S04]  /*4110*/  BSSY B1, `(.L_x_133) ;  /* 0x0000006000017945 */ /* 0x000fe80003800000 */
[----:B------:R0:W-:Y:S01]  /*4120*/  @!P3 STG.E.U8 desc[UR36][R4.64+0x59], R69 ;  /* 0x000059450400b986 */ /* 0x0001e2000c101124 */
[----:B------:R-:W-:Y:S05]  /*4130*/  @P4 BRA `(.L_x_134) ;  /* 0x00000000000c4947 */ /* 0x000fea0003800000 */
[----:B------:R-:W2:Y:S02]  /*4140*/  LDG.E.U8 R100, desc[UR36][R10.64+0x58] ;  /* 0x000058240a647981 */ /* 0x000ea4000c1e1100 */
[----:B--2---:R-:W-:-:S05]  /*4150*/  PRMT R3, R100, 0x8880, RZ ;  /* 0x0000888064037816 */ /* 0x004fca00000000ff */
[----:B------:R-:W-:-:S07]  /*4160*/  IMAD R0, R3, R90, RZ ;  /* 0x0000005a03007224 */ /* 0x000fce00078e02ff */
.L_x_134:
[----:B------:R-:W-:Y:S05]  /*4170*/  BSYNC B1 ;  /* 0x0000000000017941 */ /* 0x000fea0003800000 */
.L_x_133:
        /* <DEDUP_REMOVED lines=10> */
.L_x_136:
[----:B------:R-:W-:Y:S05]  /*4220*/  BSYNC B1 ;  /* 0x0000000000017941 */ /* 0x000fea0003800000 */
.L_x_135:
[----:B------:R-:W-:Y:S01]  /*4230*/  @!P2 IMAD R71, R71, R89, R0 ;  /* 0x000000594747a224 */ /* 0x000fe200078e0200 */
[----:B------:R-:W-:Y:S04]  /*4240*/  BSSY B1, `(.L_x_137) ;  /* 0x0000006000017945 */ /* 0x000fe80003800000 */
[----:B------:R0:W-:Y:S01]  /*4250*/  @!P2 STG.E.U8 desc[UR36][R6.64+0x59], R71 ;  /* 0x000059470600a986 */ /* 0x0001e2000c101124 */
[----:B------:R-:W-:Y:S05]  /*4260*/  @P3 BRA `(.L_x_138) ;  /* 0x00000000000c3947 */ /* 0x000fea0003800000 */
[----:B------:R-:W2:Y:S02]  /*4270*/  LDG.E.U8 R100, desc[UR36][R8.64+0x60] ;  /* 0x0000602408647981 */ /* 0x000ea4000c1e1100 */
[----:B--2---:R-:W-:-:S05]  /*4280*/  PRMT R3, R100, 0x8880, RZ ;  /* 0x0000888064037816 */ /* 0x004fca00000000ff */
[----:B------:R-:W-:-:S07]  /*4290*/  IMAD R0, R3, R90, RZ ;  /* 0x0000005a03007224 */ /* 0x000fce00078e02ff */
.L_x_138:
[----:B------:R-:W-:Y:S05]  /*42a0*/  BSYNC B1 ;  /* 0x0000000000017941 */ /* 0x000fea0003800000 */
.L_x_137:
[----:B--2---:R-:W-:Y:S01]  /*42b0*/  @!P3 IMAD R3, R72, R89, R0 ;  /* 0x000000594803b224 */ /* 0x004fe200078e0200 */
[----:B------:R-:W-:Y:S04]  /*42c0*/  BSSY B1, `(.L_x_139) ;  /* 0x0000006000017945 */ /* 0x000fe80003800000 */
[----:B------:R2:W-:Y:S01]  /*42d0*/  @!P3 STG.E.U8 desc[UR36][R4.64+0x60], R3 ;  /* 0x000060030400b986 */ /* 0x0005e2000c101124 */
[----:B------:R-:W-:Y:S05]  /*42e0*/  @P4 BRA `(.L_x_140) ;  /* 0x00000000000c4947 */ /* 0x000fea0003800000 */
[----:B------:R-:W2:Y:S02]  /*42f0*/  LDG.E.U8 R100, desc[UR36][R8.64+0x61] ;  /* 0x0000612408647981 */ /* 0x000ea4000c1e1100 */
[----:B--2---:R-:W-:-:S05]  /*4300*/  PRMT R3, R100, 0x8880, RZ ;  /* 0x0000888064037816 */ /* 0x004fca00000000ff */
[----:B------:R-:W-:-:S07]  /*4310*/  IMAD R0, R3, R90, RZ ;  /* 0x0000005a03007224 */ /* 0x000fce00078e02ff */
.L_x_140:
[----:B------:R-:W-:Y:S05]  /*4320*/  BSYNC B1 ;  /* 0x0000000000017941 */ /* 0x000fea0003800000 */
.L_x_139:
        /* <DEDUP_REMOVED lines=10> */
.L_x_142:
[----:B------:R-:W-:Y:S05]  /*43d0*/  BSYNC B1 ;  /* 0x0000000000017941 */ /* 0x000fea0003800000 */
.L_x_141:
[----:B--2---:R-:W-:Y:S01]  /*43e0*/  @!P2 IMAD R3, R74, R89, R0 ;  /* 0x000000594a03a224 */ /* 0x004fe200078e0200 */
[----:B------:R-:W-:Y:S04]  /*43f0*/  BSSY B1, `(.L_x_143) ;  /* 0x0000006000017945 */ /* 0x000fe80003800000 */
[----:B------:R2:W-:Y:S01]  /*4400*/  @!P2 STG.E.U8 desc[UR36][R6.64+0x60], R3 ;  /* 0x000060030600a986 */ /* 0x0005e2000c101124 */
[----:B------:R-:W-:Y:S05]  /*4410*/  @P3 BRA `(.L_x_144) ;  /* 0x00000000000c3947 */ /* 0x000fea0003800000 */
[----:B------:R-:W2:Y:S02]  /*4420*/  LDG.E.U8 R100, desc[UR36][R10.64+0x61] ;  /* 0x000061240a647981 */ /* 0x000ea4000c1e1100 */
[----:B--2---:R-:W-:-:S05]  /*4430*/  PRMT R3, R100, 0x8880, RZ ;  /* 0x0000888064037816 */ /* 0x004fca00000000ff */
[----:B------:R-:W-:-:S07]  /*4440*/  IMAD R0, R3, R90, RZ ;  /* 0x0000005a03007224 */ /* 0x000fce00078e02ff */
.L_x_144:
[----:B------:R-:W-:Y:S05]  /*4450*/  BSYNC B1 ;  /* 0x0000000000017941 */ /* 0x000fea0003800000 */
.L_x_143:
[----:B------:R-:W-:Y:S01]  /*4460*/  @!P3 IMAD R75, R75, R89, R0 ;  /* 0x000000594b4bb224 */ /* 0x000fe200078e0200 */
[----:B------:R-:W-:Y:S04]  /*4470*/  BSSY B1, `(.L_x_145) ;  /* 0x0000006000017945 */ /* 0x000fe80003800000 */
[----:B------:R0:W-:Y:S01]  /*4480*/  @!P3 STG.E.U8 desc[UR36][R6.64+0x61], R75 ;  /* 0x0000614b0600b986 */ /* 0x0001e2000c101124 */
[----:B------:R-:W-:Y:S05]  /*4490*/  @P4 BRA `(.L_x_146) ;  /* 0x00000000000c4947 */ /* 0x000fea0003800000 */
[----:B------:R-:W2:Y:S02]  /*44a0*/  LDG.E.U8 R100, desc[UR36][R8.64+0x68] ;  /* 0x0000682408647981 */ /* 0x000ea4000c1e1100 */
[----:B--2---:R-:W-:-:S05]  /*44b0*/  PRMT R3, R100, 0x8880, RZ ;  /* 0x0000888064037816 */ /* 0x004fca00000000ff */
[----:B------:R-:W-:-:S07]  /*44c0*/  IMAD R0, R3, R90, RZ ;  /* 0x0000005a03007224 */ /* 0x000fce00078e02ff */
.L_x_146:
[----:B------:R-:W-:Y:S05]  /*44d0*/  BSYNC B1 ;  /* 0x0000000000017941 */ /* 0x000fea0003800000 */
.L_x_145:
        /* <DEDUP_REMOVED lines=10> */
.L_x_148:
[----:B------:R-:W-:Y:S05]  /*4580*/  BSYNC B1 ;  /* 0x0000000000017941 */ /* 0x000fea0003800000 */
.L_x_147:
[----:B------:R-:W-:Y:S01]  /*4590*/  @!P2 IMAD R77, R77, R89, R0 ;  /* 0x000000594d4da224 */ /* 0x000fe200078e0200 */
[----:B------:R-:W-:Y:S04]  /*45a0*/  BSSY B1, `(.L_x_149) ;  /* 0x0000006000017945 */ /* 0x000fe80003800000 */
[----:B------:R0:W-:Y:S01]  /*45b0*/  @!P2 STG.E.U8 desc[UR36][R4.64+0x69], R77 ;  /* 0x0000694d0400a986 */ /* 0x0001e2000c101124 */
[----:B------:R-:W-:Y:S05]  /*45c0*/  @P3 BRA `(.L_x_150) ;  /* 0x00000000000c3947 */ /* 0x000fea0003800000 */
[----:B------:R-:W2:Y:S02]  /*45d0*/  LDG.E.U8 R100, desc[UR36][R10.64+0x68] ;  /* 0x000068240a647981 */ /* 0x000ea4000c1e1100 */
[----:B--2---:R-:W-:-:S05]  /*45e0*/  PRMT R3, R100, 0x8880, RZ ;  /* 0x0000888064037816 */ /* 0x004fca00000000ff */
[----:B------:R-:W-:-:S07]  /*45f0*/  IMAD R0, R3, R90, RZ ;  /* 0x0000005a03007224 */ /* 0x000fce00078e02ff */
.L_x_150:
[----:B------:R-:W-:Y:S05]  /*4600*/  BSYNC B1 ;  /* 0x0000000000017941 */ /* 0x000fea0003800000 */
.L_x_149:
[----:B--2---:R-:W-:Y:S01]  /*4610*/  @!P3 IMAD R3, R78, R89, R0 ;  /* 0x000000594e03b224 */ /* 0x004fe200078e0200 */
[----:B------:R-:W-:Y:S04]  /*4620*/  BSSY B1, `(.L_x_151) ;  /* 0x0000006000017945 */ /* 0x000fe80003800000 */
[----:B------:R2:W-:Y:S01]  /*4630*/  @!P3 STG.E.U8 desc[UR36][R6.64+0x68], R3 ;  /* 0x000068030600b986 */ /* 0x0005e2000c101124 */
[----:B------:R-:W-:Y:S05]  /*4640*/  @P4 BRA `(.L_x_152) ;  /* 0x00000000000c4947 */ /* 0x000fea0003800000 */
[----:B------:R-:W2:Y:S02]  /*4650*/  LDG.E.U8 R100, desc[UR36][R10.64+0x69] ;  /* 0x000069240a647981 */ /* 0x000ea4000c1e1100 */
[----:B--2---:R-:W-:-:S05]  /*4660*/  PRMT R3, R100, 0x8880, RZ ;  /* 0x0000888064037816 */ /* 0x004fca00000000ff */
[----:B------:R-:W-:-:S07]  /*4670*/  IMAD R0, R3, R90, RZ ;  /* 0x0000005a03007224 */ /* 0x000fce00078e02ff */
.L_x_152:
[----:B------:R-:W-:Y:S05]  /*4680*/  BSYNC B1 ;  /* 0x0000000000017941 */ /* 0x000fea0003800000 */
.L_x_151:
        /* <DEDUP_REMOVED lines=10> */
.L_x_154:
[----:B------:R-:W-:Y:S05]  /*4730*/  BSYNC B1 ;  /* 0x0000000000017941 */ /* 0x000fea0003800000 */
.L_x_153:
[----:B--2---:R-:W-:Y:S01]  /*4740*/  @!P2 IMAD R3, R80, R89, R0 ;  /* 0x000000595003a224 */ /* 0x004fe200078e0200 */
[----:B------:R-:W-:Y:S04]  /*4750*/  BSSY B1, `(.L_x_155) ;  /* 0x0000006000017945 */ /* 0x000fe80003800000 */
[----:B------:R2:W-:Y:S01]  /*4760*/  @!P2 STG.E.U8 desc[UR36][R4.64+0x70], R3 ;  /* 0x000070030400a986 */ /* 0x0005e2000c101124 */
[----:B------:R-:W-:Y:S05]  /*4770*/  @P3 BRA `(.L_x_156) ;  /* 0x00000000000c3947 */ /* 0x000fea0003800000 */
[----:B------:R-:W2:Y:S02]  /*4780*/  LDG.E.U8 R100, desc[UR36][R8.64+0x71] ;  /* 0x0000712408647981 */ /* 0x000ea4000c1e1100 */
[----:B--2---:R-:W-:-:S05]  /*4790*/  PRMT R3, R100, 0x8880, RZ ;  /* 0x0000888064037816 */ /* 0x004fca00000000ff */
[----:B------:R-:W-:-:S07]  /*47a0*/  IMAD R0, R3, R90, RZ ;  /* 0x0000005a03007224 */ /* 0x000fce00078e02ff */
.L_x_156:
[----:B------:R-:W-:Y:S05]  /*47b0*/  BSYNC B1 ;  /* 0x0000000000017941 */ /* 0x000fea0003800000 */
.L_x_155:
[----:B------:R-:W-:Y:S01]  /*47c0*/  @!P3 IMAD R81, R81, R89, R0 ;  /* 0x000000595151b224 */ /* 0x000fe200078e0200 */
[----:B------:R-:W-:Y:S04]  /*47d0*/  BSSY B1, `(.L_x_157) ;  /* 0x0000006000017945 */ /* 0x000fe80003800000 */
[----:B------:R0:W-:Y:S01]  /*47e0*/  @!P3 STG.E.U8 desc[UR36][R4.64+0x71], R81 ;  /* 0x000071510400b986 */ /* 0x0001e2000c101124 */
[----:B------:R-:W-:Y:S05]  /*47f0*/  @P4 BRA `(.L_x_158) ;  /* 0x00000000000c4947 */ /* 0x000fea0003800000 */
[----:B------:R-:W2:Y:S02]  /*4800*/  LDG.E.U8 R100, desc[UR36][R10.64+0x70] ;  /* 0x000070240a647981 */ /* 0x000ea4000c1e1100 */
[----:B--2---:R-:W-:-:S05]  /*4810*/  PRMT R3, R100, 0x8880, RZ ;  /* 0x0000888064037816 */ /* 0x004fca00000000ff */
[----:B------:R-:W-:-:S07]  /*4820*/  IMAD R0, R3, R90, RZ ;  /* 0x0000005a03007224 */ /* 0x000fce00078e02ff */
.L_x_158:
[----:B------:R-:W-:Y:S05]  /*4830*/  BSYNC B1 ;  /* 0x0000000000017941 */ /* 0x000fea0003800000 */
.L_x_157:
[C---:B------:R-:W-:Y:S01]  /*4840*/  ISETP.LT.OR P2, PT, R19.reuse, 0x72, !P0 ;  /* 0x000000721300780c */ /* 0x040fe20004741670 */
[----:B--2---:R-:W-:Y:S01]  /*4850*/  @!P4 IMAD R3, R82, R89, R0 ;  /* 0x000000595203c224 */ /* 0x004fe200078e0200 */
[----:B------:R-:W-:Y:S01]  /*4860*/  BSSY B1, `(.L_x_159) ;  /* 0x0000009000017945 */ /* 0x000fe20003800000 */
[C---:B------:R-:W-:Y:S02]  /*4870*/  ISETP.LT.OR P3, PT, R19.reuse, 0x79, !P1 ;  /* 0x000000791300780c */ /* 0x040fe40004f61670 */
[C---:B------:R-:W-:Y:S01]  /*4880*/  ISETP.LT.OR P1, PT, R19.reuse, 0x7a, !P1 ;  /* 0x0000007a1300780c */ /* 0x040fe20004f21670 */
[----:B------:R2:W-:Y:S01]  /*4890*/  @!P4 STG.E.U8 desc[UR36][R6.64+0x70], R3 ;  /* 0x000070030600c986 */ /* 0x0005e2000c101124 */
[----:B------:R-:W-:-:S06]  /*48a0*/  ISETP.LT.OR P4, PT, R19, 0x79, !P0 ;  /* 0x000000791300780c */ /* 0x000fcc0004781670 */
[----:B------:R-:W-:Y:S07]  /*48b0*/  @P2 BRA `(.L_x_160) ;  /* 0x00000000000c2947 */ /* 0x000fee0003800000 */
[----:B------:R-:W2:Y:S02]  /*48c0*/  LDG.E.U8 R100, desc[UR36][R10.64+0x71] ;  /* 0x000071240a647981 */ /* 0x000ea4000c1e1100 */
[----:B--2---:R-:W-:-:S05]  /*48d0*/  PRMT R3, R100, 0x8880, RZ ;  /* 0x0000888064037816 */ /* 0x004fca00000000ff */
[----:B------:R-:W-:-:S07]  /*48e0*/  IMAD R0, R3, R90, RZ ;  /* 0x0000005a03007224 */ /* 0x000fce00078e02ff */
.L_x_160:
[----:B------:R-:W-:Y:S05]  /*48f0*/  BSYNC B1 ;  /* 0x0000000000017941 */ /* 0x000fea0003800000 */
.L_x_159:
[----:B------:R-:W-:Y:S01]  /*4900*/  @!P2 IMAD R83, R83, R89, R0 ;  /* 0x000000595353a224 */ /* 0x000fe200078e0200 */
[----:B------:R-:W-:Y:S04]  /*4910*/  BSSY B1, `(.L_x_161) ;  /* 0x0000006000017945 */ /* 0x000fe80003800000 */
[----:B------:R0:W-:Y:S01]  /*4920*/  @!P2 STG.E.U8 desc[UR36][R6.64+0x71], R83 ;  /* 0x000071530600a986 */ /* 0x0001e2000c101124 */
[----:B------:R-:W-:Y:S05]  /*4930*/  @P3 BRA `(.L_x_162) ;  /* 0x00000000000c3947 */ /* 0x000fea0003800000 */
[----:B------:R-:W2:Y:S02]  /*4940*/  LDG.E.U8 R100, desc[UR36][R8.64+0x78] ;  /* 0x0000782408647981 */ /* 0x000ea4000c1e1100 */
[----:B--2---:R-:W-:-:S05]  /*4950*/  PRMT R3, R100, 0x8880, RZ ;  /* 0x0000888064037816 */ /* 0x004fca00000000ff */
[----:B------:R-:W-:-:S07]  /*4960*/  IMAD R0, R3, R90, RZ ;  /* 0x0000005a03007224 */ /* 0x000fce00078e02ff */
.L_x_162:
[----:B------:R-:W-:Y:S05]  /*4970*/  BSYNC B1 ;  /* 0x0000000000017941 */ /* 0x000fea0003800000 */
.L_x_161:
[----:B--2---:R-:W-:Y:S01]  /*4980*/  @!P3 IMAD R3, R84, R89, R0 ;  /* 0x000000595403b224 */ /* 0x004fe200078e0200 */
[----:B------:R-:W-:Y:S04]  /*4990*/  BSSY B1, `(.L_x_163) ;  /* 0x0000006000017945 */ /* 0x000fe80003800000 */
[----:B------:R2:W-:Y:S01]  /*49a0*/  @!P3 STG.E.U8 desc[UR36][R4.64+0x78], R3 ;  /* 0x000078030400b986 */ /* 0x0005e2000c101124 */
[----:B------:R-:W-:Y:S05]  /*49b0*/  @P1 BRA `(.L_x_164) ;  /* 0x00000000000c1947 */ /* 0x000fea0003800000 */
[----:B------:R-:W2:Y:S02]  /*49c0*/  LDG.E.U8 R100, desc[UR36][R8.64+0x79] ;  /* 0x0000792408647981 */ /* 0x000ea4000c1e1100 */
[----:B--2---:R-:W-:-:S05]  /*49d0*/  PRMT R3, R100, 0x8880, RZ ;  /* 0x0000888064037816 */ /* 0x004fca00000000ff */
[----:B------:R-:W-:-:S07]  /*49e0*/  IMAD R0, R3, R90, RZ ;  /* 0x0000005a03007224 */ /* 0x000fce00078e02ff */
.L_x_164:
[----:B------:R-:W-:Y:S05]  /*49f0*/  BSYNC B1 ;  /* 0x0000000000017941 */ /* 0x000fea0003800000 */
.L_x_163:
[----:B------:R-:W-:Y:S01]  /*4a00*/  @!P1 IMAD R85, R85, R89, R0 ;  /* 0x0000005955559224 */ /* 0x000fe200078e0200 */
[----:B------:R-:W-:Y:S04]  /*4a10*/  BSSY B1, `(.L_x_165) ;  /* 0x0000006000017945 */ /* 0x000fe80003800000 */
[----:B------:R0:W-:Y:S01]  /*4a20*/  @!P1 STG.E.U8 desc[UR36][R4.64+0x79], R85 ;  /* 0x0000795504009986 */ /* 0x0001e2000c101124 */
[----:B------:R-:W-:Y:S05]  /*4a30*/  @P4 BRA `(.L_x_166) ;  /* 0x00000000000c4947 */ /* 0x000fea0003800000 */
[----:B------:R-:W2:Y:S02]  /*4a40*/  LDG.E.U8 R100, desc[UR36][R10.64+0x78] ;  /* 0x000078240a647981 */ /* 0x000ea4000c1e1100 */
[----:B--2---:R-:W-:-:S05]  /*4a50*/  PRMT R3, R100, 0x8880, RZ ;  /* 0x0000888064037816 */ /* 0x004fca00000000ff */
[----:B------:R-:W-:-:S07]  /*4a60*/  IMAD R0, R3, R90, RZ ;  /* 0x0000005a03007224 */ /* 0x000fce00078e02ff */
.L_x_166:
[----:B------:R-:W-:Y:S05]  /*4a70*/  BSYNC B1 ;  /* 0x0000000000017941 */ /* 0x000fea0003800000 */
.L_x_165:
[----:B--2---:R-:W-:Y:S01]  /*4a80*/  @!P4 IMAD R3, R86, R89, R0 ;  /* 0x000000595603c224 */ /* 0x004fe200078e0200 */
[----:B------:R-:W-:Y:S01]  /*4a90*/  ISETP.LT.OR P0, PT, R19, 0x7a, !P0 ;  /* 0x0000007a1300780c */ /* 0x000fe20004701670 */
[----:B------:R-:W-:Y:S03]  /*4aa0*/  BSSY B1, `(.L_x_167) ;  /* 0x0000006000017945 */ /* 0x000fe60003800000 */
[----:B------:R2:W-:Y:S09]  /*4ab0*/  @!P4 STG.E.U8 desc[UR36][R6.64+0x78], R3 ;  /* 0x000078030600c986 */ /* 0x0005f2000c101124 */
[----:B------:R-:W-:Y:S05]  /*4ac0*/  @P0 BRA `(.L_x_168) ;  /* 0x00000000000c0947 */ /* 0x000fea0003800000 */
[----:B------:R-:W2:Y:S02]  /*4ad0*/  LDG.E.U8 R100, desc[UR36][R10.64+0x79] ;  /* 0x000079240a647981 */ /* 0x000ea4000c1e1100 */
[----:B--2---:R-:W-:-:S05]  /*4ae0*/  PRMT R3, R100, 0x8880, RZ ;  /* 0x0000888064037816 */ /* 0x004fca00000000ff */
[----:B------:R-:W-:-:S07]  /*4af0*/  IMAD R0, R3, R90, RZ ;  /* 0x0000005a03007224 */ /* 0x000fce00078e02ff */
.L_x_168:
[----:B------:R-:W-:Y:S05]  /*4b00*/  BSYNC B1 ;  /* 0x0000000000017941 */ /* 0x000fea0003800000 */
.L_x_167:
[----:B------:R-:W-:Y:S01]  /*4b10*/  IMAD R87, R87, R89, R0 ;  /* 0x0000005957577224 */ /* 0x000fe200078e0200 */
[----:B------:R-:W-:Y:S06]  /*4b20*/  @P0 BRA `(.L_x_169) ;  /* 0x0000000c00100947 */ /* 0x000fec0003800000 */
[----:B------:R0:W-:Y:S01]  /*4b30*/  STG.E.U8 desc[UR36][R6.64+0x79], R87 ;  /* 0x0000795706007986 */ /* 0x0001e2000c101124 */
[----:B------:R-:W-:Y:S05]  /*4b40*/  BRA `(.L_x_169) ;  /* 0x0000000c00087947 */ /* 0x000fea0003800000 */
.L_x_40:
[C---:B------:R-:W-:Y:S02]  /*4b50*/  ISETP.GE.AND P1, PT, R20.reuse, 0x1, PT ;  /* 0x000000011400780c */ /* 0x040fe40003f26270 */
[----:B------:R-:W-:Y:S02]  /*4b60*/  ISETP.GE.AND P0, PT, R20, 0x9, PT ;  /* 0x000000091400780c */ /* 0x000fe40003f06270 */
[C---:B------:R-:W-:Y:S02]  /*4b70*/  ISETP.LT.OR P3, PT, R19.reuse, 0x1, !P1 ;  /* 0x000000011300780c */ /* 0x040fe40004f61670 */
[C---:B------:R-:W-:Y:S02]  /*4b80*/  ISETP.LT.OR P4, PT, R19.reuse, 0x2, !P1 ;  /* 0x000000021300780c */ /* 0x040fe40004f81670 */
[----:B------:R-:W-:-:S09]  /*4b90*/  ISETP.LT.OR P2, PT, R19, 0x1, !P0 ;  /* 0x000000011300780c */ /* 0x000fd20004741670 */
[-C--:B------:R-:W-:Y:S02]  /*4ba0*/  @!P3 IMAD R3, R24, R89.reuse, RZ ;  /* 0x000000591803b224 */ /* 0x080fe400078e02ff */
[-C--:B------:R-:W-:Y:S02]  /*4bb0*/  @!P4 IMAD R25, R25, R89.reuse, RZ ;  /* 0x000000591919c224 */ /* 0x080fe400078e02ff */
[----:B------:R-:W-:Y:S01]  /*4bc0*/  @!P2 IMAD R9, R26, R89, RZ ;  /* 0x000000591a09a224 */ /* 0x000fe200078e02ff */
[----:B------:R0:W-:Y:S01]  /*4bd0*/  @!P3 STG.E.U8 desc[UR36][R4.64], R3 ;  /* 0x000000030400b986 */ /* 0x0001e2000c101124 */
[----:B------:R-:W-:-:S03]  /*4be0*/  ISETP.LT.OR P3, PT, R19, 0x2, !P0 ;  /* 0x000000021300780c */ /* 0x000fc60004761670 */
[----:B------:R-:W-:Y:S01]  /*4bf0*/  @!P4 STG.E.U8 desc[UR36][R4.64+0x1], R25 ;  /* 0x000001190400c986 */ /* 0x000fe2000c101124 */
[----:B------:R-:W-:-:S03]  /*4c00*/  ISETP.LT.OR P4, PT, R19, 0x9, !P1 ;  /* 0x000000091300780c */ /* 0x000fc60004f81670 */
[----:B------:R1:W-:Y:S01]  /*4c10*/  @!P2 STG.E.U8 desc[UR36][R6.64], R9 ;  /* 0x000000090600a986 */ /* 0x0003e2000c101124 */
[----:B------:R-:W-:-:S05]  /*4c20*/  ISETP.LT.OR P2, PT, R19, 0xa, !P1 ;  /* 0x0000000a1300780c */ /* 0x000fca0004f41670 */
[----:B------:R-:W-:-:S04]  /*4c30*/  @!P3 IMAD R27, R27, R89, RZ ;  /* 0x000000591b1bb224 */ /* 0x000fc800078e02ff */
[-C--:B------:R-:W-:Y:S01]  /*4c40*/  @!P4 IMAD R11, R28, R89.reuse, RZ ;  /* 0x000000591c0bc224 */ /* 0x080fe200078e02ff */
[----:B------:R-:W-:Y:S01]  /*4c50*/  @!P3 STG.E.U8 desc[UR36][R6.64+0x1], R27 ;  /* 0x0000011b0600b986 */ /* 0x000fe2000c101124 */
[----:B------:R-:W-:Y:S02]  /*4c60*/  ISETP.LT.OR P3, PT, R19, 0x9, !P0 ;  /* 0x000000091300780c */ /* 0x000fe40004761670 */
[----:B------:R-:W-:Y:S01]  /*4c70*/  @!P2 IMAD R29, R29, R89, RZ ;  /* 0x000000591d1da224 */ /* 0x000fe200078e02ff */
[----:B------:R2:W-:Y:S01]  /*4c80*/  @!P4 STG.E.U8 desc[UR36][R4.64+0x8], R11 ;  /* 0x0000080b0400c986 */ /* 0x0005e2000c101124 */
[----:B------:R-:W-:-:S03]  /*4c90*/  ISETP.LT.OR P4, PT, R19, 0xa, !P0 ;  /* 0x0000000a1300780c */ /* 0x000fc60004781670 */
[----:B------:R-:W-:Y:S01]  /*4ca0*/  @!P2 STG.E.U8 desc[UR36][R4.64+0x9], R29 ;  /* 0x0000091d0400a986 */ /* 0x000fe2000c101124 */
[----:B------:R-:W-:-:S05]  /*4cb0*/  ISETP.LT.OR P2, PT, R19, 0x11, !P1 ;  /* 0x000000111300780c */ /* 0x000fca0004f41670 */
[----:B0-----:R-:W-:-:S04]  /*4cc0*/  @!P3 IMAD R3, R30, R89, RZ ;  /* 0x000000591e03b224 */ /* 0x001fc800078e02ff */
[-C--:B------:R-:W-:Y:S01]  /*4cd0*/  @!P4 IMAD R31, R31, R89.reuse, RZ ;  /* 0x000000591f1fc224 */ /* 0x080fe200078e02ff */
[----:B------:R0:W-:Y:S01]  /*4ce0*/  @!P3 STG.E.U8 desc[UR36][R6.64+0x8], R3 ;  /* 0x000008030600b986 */ /* 0x0001e2000c101124 */
[C---:B------:R-:W-:Y:S02]  /*4cf0*/  ISETP.LT.OR P3, PT, R19.reuse, 0x12, !P1 ;  /* 0x000000121300780c */ /* 0x040fe40004f61670 */
[----:B-1----:R-:W-:Y:S01]  /*4d00*/  @!P2 IMAD R9, R32, R89, RZ ;  /* 0x000000592009a224 */ /* 0x002fe200078e02ff */
[----:B------:R-:W-:Y:S01]  /*4d10*/  @!P4 STG.E.U8 desc[UR36][R6.64+0x9], R31 ;  /* 0x0000091f0600c986 */ /* 0x000fe2000c101124 */
[----:B------:R-:W-:-:S03]  /*4d20*/  ISETP.LT.OR P4, PT, R19, 0x11, !P0 ;  /* 0x000000111300780c */ /* 0x000fc60004781670 */
[----:B------:R1:W-:Y:S01]  /*4d30*/  @!P2 STG.E.U8 desc[UR36][R4.64+0x10], R9 ;  /* 0x000010090400a986 */ /* 0x0003e2000c101124 */
[----:B------:R-:W-:-:S05]  /*4d40*/  ISETP.LT.OR P2, PT, R19, 0x12, !P0 ;  /* 0x000000121300780c */ /* 0x000fca0004741670 */
[----:B------:R-:W-:-:S04]  /*4d50*/  @!P3 IMAD R33, R33, R89, RZ ;  /* 0x000000592121b224 */ /* 0x000fc800078e02ff */
[-C--:B--2---:R-:W-:Y:S01]  /*4d60*/  @!P4 IMAD R11, R34, R89.reuse, RZ ;  /* 0x00000059220bc224 */ /* 0x084fe200078e02ff */
        /* <DEDUP_REMOVED lines=144> */
[----:B------:R2:W-:Y:S01]  /*5670*/  @!P3 STG.E.U8 desc[UR36][R4.64+0x71], R81 ;  /* 0x000071510400b986 */ /* 0x0005e2000c101124 */
[C---:B------:R-:W-:Y:S02]  /*5680*/  ISETP.LT.OR P3, PT, R19.reuse, 0x79, !P1 ;  /* 0x000000791300780c */ /* 0x040fe40004f61670 */
[C---:B------:R-:W-:Y:S01]  /*5690*/  ISETP.LT.OR P1, PT, R19.reuse, 0x7a, !P1 ;  /* 0x0000007a1300780c */ /* 0x040fe20004f21670 */
[----:B------:R2:W-:Y:S01]  /*56a0*/  @!P4 STG.E.U8 desc[UR36][R6.64+0x70], R11 ;  /* 0x0000700b0600c986 */ /* 0x0005e2000c101124 */
[----:B------:R-:W-:Y:S01]  /*56b0*/  ISETP.LT.OR P4, PT, R19, 0x79, !P0 ;  /* 0x000000791300780c */ /* 0x000fe20004781670 */
[----:B------:R-:W-:Y:S01]  /*56c0*/  @!P2 IMAD R83, R83, R89, RZ ;  /* 0x000000595353a224 */ /* 0x000fe200078e02ff */
[----:B------:R-:W-:-:S04]  /*56d0*/  ISETP.LT.OR P0, PT, R19, 0x7a, !P0 ;  /* 0x0000007a1300780c */ /* 0x000fc80004701670 */
[----:B------:R2:W-:Y:S03]  /*56e0*/  @!P2 STG.E.U8 desc[UR36][R6.64+0x71], R83 ;  /* 0x000071530600a986 */ /* 0x0005e6000c101124 */
[-C--:B0-----:R-:W-:Y:S02]  /*56f0*/  @!P3 IMAD R3, R84, R89.reuse, RZ ;  /* 0x000000595403b224 */ /* 0x081fe400078e02ff */
[-C--:B------:R-:W-:Y:S02]  /*5700*/  @!P1 IMAD R85, R85, R89.reuse, RZ ;  /* 0x0000005955559224 */ /* 0x080fe400078e02ff */
[-C--:B-1----:R-:W-:Y:S01]  /*5710*/  @!P4 IMAD R9, R86, R89.reuse, RZ ;  /* 0x000000595609c224 */ /* 0x082fe200078e02ff */
[----:B------:R2:W-:Y:S01]  /*5720*/  @!P3 STG.E.U8 desc[UR36][R4.64+0x78], R3 ;  /* 0x000078030400b986 */ /* 0x0005e2000c101124 */
[----:B------:R-:W-:-:S03]  /*5730*/  @!P0 IMAD R87, R87, R89, RZ ;  /* 0x0000005957578224 */ /* 0x000fc600078e02ff */
[----:B------:R2:W-:Y:S04]  /*5740*/  @!P1 STG.E.U8 desc[UR36][R4.64+0x79], R85 ;  /* 0x0000795504009986 */ /* 0x0005e8000c101124 */
[----:B------:R2:W-:Y:S04]  /*5750*/  @!P4 STG.E.U8 desc[UR36][R6.64+0x78], R9 ;  /* 0x000078090600c986 */ /* 0x0005e8000c101124 */
[----:B------:R2:W-:Y:S02]  /*5760*/  @!P0 STG.E.U8 desc[UR36][R6.64+0x79], R87 ;  /* 0x0000795706008986 */ /* 0x0005e4000c101124 */
.L_x_169:
[----:B------:R-:W-:Y:S05]  /*5770*/  BSYNC B0 ;  /* 0x0000000000007941 */ /* 0x000fea0003800000 */
.L_x_39:
[----:B012-4-:R-:W2:Y:S01]  /*5780*/  LDL.64 R4, [R1] ;  /* 0x0000000001047983 */ /* 0x017ea20000100a00 */
[----:B------:R-:W-:Y:S01]  /*5790*/  ULDC.64 UR4, c[0x0][0x650] ;  /* 0x0001940000047ab9 */ /* 0x000fe20000000a00 */
[----:B------:R-:W-:Y:S02]  /*57a0*/  IMAD.U32 R0, RZ, RZ, UR44 ;  /* 0x0000002cff007e24 */ /* 0x000fe4000f8e00ff */
[----:B------:R-:W-:Y:S02]  /*57b0*/  IMAD.MOV.U32 R22, RZ, RZ, -0x1 ;  /* 0xffffffffff167424 */ /* 0x000fe400078e00ff */
[----:B------:R0:W-:Y:S01]  /*57c0*/  SYNCS.ARRIVE.TRANS64.A1T0 RZ, [R0+UR47], RZ ;  /* 0x000000ff00ff79a7 */ /* 0x0001e2000810002f */
[----:B------:R-:W-:Y:S02]  /*57d0*/  IMAD.MOV.U32 R19, RZ, RZ, -0x1 ;  /* 0xffffffffff137424 */ /* 0x000fe400078e00ff */
[----:B------:R-:W-:Y:S01]  /*57e0*/  IMAD.MOV.U32 R18, RZ, RZ, -0x1 ;  /* 0xffffffffff127424 */ /* 0x000fe200078e00ff */
[----:B0-----:R-:W-:-:S02]  /*57f0*/  PRMT R0, RZ, 0x7610, R0 ;  /* 0x00007610ff007816 */ /* 0x001fc40000000000 */
[----:B--2---:R-:W-:-:S05]  /*5800*/  LEA R16, P0, R4, R16, 0x1 ;  /* 0x0000001004107211 */ /* 0x004fca00078008ff */
[----:B------:R-:W-:Y:S01]  /*5810*/  IMAD.X R17, R98, 0x1, R17, P0 ;  /* 0x0000000162117824 */ /* 0x000fe200000e0611 */
[----:B------:R-:W-:-:S04]  /*5820*/  ISETP.GE.U32.AND P0, PT, R16, UR4, PT ;  /* 0x0000000410007c0c */ /* 0x000fc8000bf06070 */
[----:B------:R-:W-:-:S13]  /*5830*/  ISETP.GE.U32.AND.EX P0, PT, R17, UR5, PT, P0 ;  /* 0x0000000511007c0c */ /* 0x000fda000bf06100 */
[----:B------:R-:W-:Y:S05]  /*5840*/  @P0 BRA `(.L_x_170) ;  /* 0x0000000400500947 */ /* 0x000fea0003800000 */
[----:B------:R-:W0:Y:S01]  /*5850*/  LDC.64 R10, c[0x0][0x628] ;  /* 0x00018a00ff0a7b82 */ /* 0x000e220000000a00 */
[----:B------:R-:W1:Y:S01]  /*5860*/  S2R R12, SR_CTAID.X ;  /* 0x00000000000c7919 */ /* 0x000e620000002500 */
[----:B------:R-:W-:Y:S02]  /*5870*/  IMAD.MOV.U32 R8, RZ, RZ, R16 ;  /* 0x000000ffff087224 */ /* 0x000fe400078e0010 */
[----:B------:R-:W-:Y:S01]  /*5880*/  IMAD.MOV.U32 R9, RZ, RZ, R17 ;  /* 0x000000ffff097224 */ /* 0x000fe200078e0011 */
[----:B------:R-:W2:Y:S03]  /*5890*/  S2R R19, SR_CTAID.Y ;  /* 0x0000000000137919 */ /* 0x000ea60000002600 */
[----:B------:R-:W4:Y:S08]  /*58a0*/  LDC R0, c[0x0][0x630] ;  /* 0x00018c00ff007b82 */ /* 0x000f300000000800 */
[----:B------:R-:W1:Y:S01]  /*58b0*/  LDC.64 R14, c[0x0][0x620] ;  /* 0x00018800ff0e7b82 */ /* 0x000e620000000a00 */
[----:B0-----:R-:W-:-:S04]  /*58c0*/  ISETP.NE.U32.AND P0, PT, R10, RZ, PT ;  /* 0x000000ff0a00720c */ /* 0x001fc80003f05070 */
[----:B------:R-:W-:-:S13]  /*58d0*/  ISETP.NE.AND.EX P0, PT, R11, RZ, PT, P0 ;  /* 0x000000ff0b00720c */ /* 0x000fda0003f05300 */
[----:B-12-4-:R-:W-:Y:S05]  /*58e0*/  @!P0 BRA `(.L_x_171) ;  /* 0x0000000000288947 */ /* 0x016fea0003800000 */
[----:B------:R-:W0:Y:S02]  /*58f0*/  LDC R3, c[0x0][0x634] ;  /* 0x00018d00ff037b82 */ /* 0x000e240000000800 */
[----:B0-----:R-:W-:-:S05]  /*5900*/  IADD3 R3, P0, R16, R3, RZ ;  /* 0x0000000310037210 */ /* 0x001fca0007f1e0ff */
[----:B------:R-:W-:-:S04]  /*5910*/  IMAD.X R13, RZ, RZ, R17, P0 ;  /* 0x000000ffff0d7224 */ /* 0x000fc800000e0611 */
[----:B------:R-:W-:-:S04]  /*5920*/  IMAD.WIDE.U32 R4, R13, R10, RZ ;  /* 0x0000000a0d047225 */ /* 0x000fc800078e00ff */
[----:B---3--:R-:W-:-:S04]  /*5930*/  IMAD.WIDE.U32 R6, P0, R3, R11, R4 ;  /* 0x0000000b03067225 */ /* 0x008fc80007800004 */
[----:B------:R-:W-:-:S04]  /*5940*/  IMAD.WIDE.U32 R4, R3, R10, RZ ;  /* 0x0000000a03047225 */ /* 0x000fc800078e00ff */
[----:B------:R-:W-:Y:S01]  /*5950*/  IMAD.X R9, RZ, RZ, RZ, P0 ;  /* 0x000000ffff097224 */ /* 0x000fe200000e06ff */
[----:B------:R-:W-:Y:S01]  /*5960*/  IADD3 RZ, P0, R5, R6, RZ ;  /* 0x0000000605ff7210 */ /* 0x000fe20007f1e0ff */
[----:B------:R-:W-:-:S04]  /*5970*/  IMAD.MOV.U32 R8, RZ, RZ, R7 ;  /* 0x000000ffff087224 */ /* 0x000fc800078e0007 */
[----:B------:R-:W-:-:S08]  /*5980*/  IMAD.WIDE.U32.X R8, R13, R11, R8, P0 ;  /* 0x0000000b0d087225 */ /* 0x000fd000000e0408 */
.L_x_171:
[-CC-:B------:R-:W-:Y:S01]  /*5990*/  SHF.R.U64 R18, R8, R0.reuse, R9.reuse ;  /* 0x0000000008127219 */ /* 0x180fe20000001209 */
[----:B------:R-:W0:Y:S01]  /*59a0*/  LDC.64 R24, c[0x0][0x640] ;  /* 0x00019000ff187b82 */ /* 0x000e220000000a00 */
[----:B------:R-:W-:Y:S01]  /*59b0*/  SHF.R.U32.HI R0, RZ, R0, R9 ;  /* 0x00000000ff007219 */ /* 0x000fe20000011609 */
[----:B------:R-:W-:Y:S01]  /*59c0*/  ULDC UR4, c[0x0][0x150] ;  /* 0x0000540000047ab9 */ /* 0x000fe20000000800 */
[----:B------:R-:W-:Y:S02]  /*59d0*/  IADD3 R3, P0, RZ, -R18, RZ ;  /* 0x80000012ff037210 */ /* 0x000fe40007f1e0ff */
[----:B---3--:R-:W-:-:S03]  /*59e0*/  I2FP.F32.U32 R7, R12 ;  /* 0x0000000c00077245 */ /* 0x008fc60000201000 */
[----:B------:R-:W1:Y:S01]  /*59f0*/  LDC R6, c[0x0][0x618] ;  /* 0x00018600ff067b82 */ /* 0x000e620000000800 */
[----:B------:R-:W-:Y:S02]  /*5a00*/  IMAD.X R5, RZ, RZ, ~R0, P0 ;  /* 0x000000ffff057224 */ /* 0x000fe400000e0e00 */
[----:B------:R-:W-:Y:S01]  /*5a10*/  FMUL R7, R7, UR4 ;  /* 0x0000000407077c20 */ /* 0x000fe20008400000 */
[----:B------:R-:W-:Y:S01]  /*5a20*/  ULDC UR4, c[0x0][0x154] ;  /* 0x0000550000047ab9 */ /* 0x000fe20000000800 */
[-C--:B------:R-:W-:Y:S02]  /*5a30*/  IMAD R0, R5, R14.reuse, RZ ;  /* 0x0000000e05007224 */ /* 0x080fe400078e02ff */
[C---:B------:R-:W-:Y:S01]  /*5a40*/  IMAD.WIDE.U32 R4, R3.reuse, R14, R16 ;  /* 0x0000000e03047225 */ /* 0x040fe200078e0010 */
[----:B------:R-:W2:Y:S01]  /*5a50*/  LDC R8, c[0x0][0x608] ;  /* 0x00018200ff087b82 */ /* 0x000ea20000000800 */
[----:B------:R-:W3:Y:S02]  /*5a60*/  F2I.U32.TRUNC.NTZ R7, R7 ;  /* 0x0000000700077305 */ /* 0x000ee4000020f000 */
[----:B------:R-:W-:Y:S01]  /*5a70*/  IMAD R3, R3, R15, R0 ;  /* 0x0000000f03037224 */ /* 0x000fe200078e0200 */
[----:B------:R-:W-:-:S03]  /*5a80*/  I2FP.F32.U32 R0, R19 ;  /* 0x0000001300007245 */ /* 0x000fc60000201000 */
[----:B------:R-:W-:Y:S01]  /*5a90*/  IMAD.IADD R3, R5, 0x1, R3 ;  /* 0x0000000105037824 */ /* 0x000fe200078e0203 */
[----:B------:R-:W4:Y:S01]  /*5aa0*/  LDC R22, c[0x0][0x658] ;  /* 0x00019600ff167b82 */ /* 0x000f220000000800 */
[----:B0-----:R-:W-:-:S04]  /*5ab0*/  ISETP.NE.U32.AND P0, PT, R24, RZ, PT ;  /* 0x000000ff1800720c */ /* 0x001fc80003f05070 */
[----:B------:R-:W-:-:S03]  /*5ac0*/  ISETP.NE.AND.EX P0, PT, R25, RZ, PT, P0 ;  /* 0x000000ff1900720c */ /* 0x000fc60003f05300 */
[----:B------:R-:W0:Y:S01]  /*5ad0*/  LDC R9, c[0x0][0x144] ;  /* 0x00005100ff097b82 */ /* 0x000e220000000800 */
[-C--:B-1----:R-:W-:Y:S01]  /*5ae0*/  SHF.R.U64 R10, R4, R6.reuse, R3 ;  /* 0x00000006040a7219 */ /* 0x082fe20000001203 */
[----:B---3--:R-:W-:Y:S01]  /*5af0*/  IMAD.MOV R7, RZ, RZ, -R7 ;  /* 0x000000ffff077224 */ /* 0x008fe200078e0a07 */
[----:B------:R-:W-:Y:S01]  /*5b00*/  SHF.R.U32.HI R3, RZ, R6, R3 ;  /* 0x00000006ff037219 */ /* 0x000fe20000011603 */
[----:B------:R-:W-:-:S04]  /*5b10*/  FMUL R6, R0, UR4 ;  /* 0x0000000400067c20 */ /* 0x000fc80008400000 */
[----:B------:R-:W1:Y:S01]  /*5b20*/  LDC R20, c[0x0][0x148] ;  /* 0x00005200ff147b82 */ /* 0x000e620000000800 */
[----:B------:R3:W0:Y:S01]  /*5b30*/  F2I.U32.TRUNC.NTZ R14, R6 ;  /* 0x00000006000e7305 */ /* 0x000622000020f000 */
[-CC-:B--2---:R-:W-:Y:S02]  /*5b40*/  SHF.R.U64 R0, R10, R8.reuse, R3.reuse ;  /* 0x000000080a007219 */ /* 0x184fe40000001203 */
[----:B------:R-:W-:-:S04]  /*5b50*/  SHF.R.U32.HI R3, RZ, R8, R3 ;  /* 0x00000008ff037219 */ /* 0x000fc80000011603 */
[----:B------:R-:W2:Y:S01]  /*5b60*/  LDC R15, c[0x0][0x600] ;  /* 0x00018000ff0f7b82 */ /* 0x000ea20000000800 */
[-CC-:B----4-:R-:W-:Y:S02]  /*5b70*/  SHF.R.U64 R13, R0, R22.reuse, R3.reuse ;  /* 0x00000016000d7219 */ /* 0x190fe40000001203 */
[----:B------:R-:W-:-:S03]  /*5b80*/  SHF.R.U32.HI R5, RZ, R22, R3 ;  /* 0x00000016ff057219 */ /* 0x000fc60000011603 */
[----:B------:R-:W-:Y:S02]  /*5b90*/  IMAD.MOV.U32 R4, RZ, RZ, R13 ;  /* 0x000000ffff047224 */ /* 0x000fe400078e000d */
[----:B------:R-:W4:Y:S01]  /*5ba0*/  LDC R26, c[0x0][0x648] ;  /* 0x00019200ff1a7b82 */ /* 0x000f220000000800 */
[----:B0-----:R-:W-:-:S07]  /*5bb0*/  IMAD R21, R9, R7, R12 ;  /* 0x0000000709157224 */ /* 0x001fce00078e020c */
[----:B------:R-:W0:Y:S08]  /*5bc0*/  LDC R27, c[0x0][0x638] ;  /* 0x00018e00ff1b7b82 */ /* 0x000e300000000800 */
[----:B------:R-:W0:Y:S01]  /*5bd0*/  LDC R28, c[0x0][0x610] ;  /* 0x00018400ff1c7b82 */ /* 0x000e220000000800 */
[----:B-123--:R-:W-:Y:S05]  /*5be0*/  @!P0 BRA `(.L_x_172) ;  /* 0x0000000000288947 */ /* 0x00efea0003800000 */
[----:B------:R-:W1:Y:S02]  /*5bf0*/  LDC R4, c[0x0][0x64c] ;  /* 0x00019300ff047b82 */ /* 0x000e640000000800 */
[----:B-1----:R-:W-:-:S05]  /*5c00*/  IADD3 R3, P0, R13, R4, RZ ;  /* 0x000000040d037210 */ /* 0x002fca0007f1e0ff */
        /* <DEDUP_REMOVED lines=8> */
.L_x_172:
[----:B------:R-:W-:Y:S01]  /*5c90*/  ISETP.NE.AND P0, PT, R2, 0x1, PT ;  /* 0x000000010200780c */ /* 0x000fe20003f05270 */
[----:B------:R-:W-:Y:S01]  /*5ca0*/  IMAD.MOV R14, RZ, RZ, -R14 ;  /* 0x000000ffff0e7224 */ /* 0x000fe200078e0a0e */
[----:B----4-:R-:W-:Y:S01]  /*5cb0*/  SHF.R.U64 R3, R4, R26, R5 ;  /* 0x0000001a04037219 */ /* 0x010fe20000001205 */
[----:B------:R-:W-:Y:S01]  /*5cc0*/  VIADD R5, R15, 0xffffffff ;  /* 0xffffffff0f057836 */ /* 0x000fe20000000000 */
[----:B------:R-:W-:-:S03]  /*5cd0*/  LOP3.LUT R0, R0, R97, RZ, 0xc0, !PT ;  /* 0x0000006100007212 */ /* 0x000fc600078ec0ff */
[----:B------:R-:W-:Y:S02]  /*5ce0*/  IMAD.MOV R4, RZ, RZ, -R3 ;  /* 0x000000ffff047224 */ /* 0x000fe400078e0a03 */
[----:B------:R-:W-:Y:S01]  /*5cf0*/  IMAD R22, R91, R3, R0 ;  /* 0x000000035b167224 */ /* 0x000fe200078e0200 */
[----:B------:R-:W-:Y:S01]  /*5d00*/  LOP3.LUT R3, R10, R5, RZ, 0xc0, !PT ;  /* 0x000000050a037212 */ /* 0x000fe200078ec0ff */
[----:B0-----:R-:W-:Y:S02]  /*5d10*/  IMAD R0, R4, R27, R13 ;  /* 0x0000001b04007224 */ /* 0x001fe400078e020d */
[----:B------:R-:W-:Y:S02]  /*5d20*/  @P0 IMAD R21, R20, R14, R19 ;  /* 0x0000000e14150224 */ /* 0x000fe400078e0213 */
[----:B------:R-:W-:Y:S02]  /*5d30*/  IMAD R3, R0, R15, R3 ;  /* 0x0000000f00037224 */ /* 0x000fe400078e0203 */
[----:B------:R-:W-:-:S02]  /*5d40*/  IMAD R22, R22, R28, R21 ;  /* 0x0000001c16167224 */ /* 0x000fc400078e0215 */
[----:B------:R-:W-:-:S03]  /*5d50*/  IMAD.MOV.U32 R4, RZ, RZ, 0x1 ;  /* 0x00000001ff047424 */ /* 0x000fc600078e00ff */
[----:B------:R-:W-:Y:S02]  /*5d60*/  SEL R19, R3, R22, !P0 ;  /* 0x0000001603137207 */ /* 0x000fe40004000000 */
[----:B------:R-:W-:Y:S02]  /*5d70*/  PRMT R0, R4, 0x7610, R0 ;  /* 0x0000761004007816 */ /* 0x000fe40000000000 */
[----:B------:R-:W-:-:S07]  /*5d80*/  SEL R22, R22, R3, !P0 ;  /* 0x0000000316167207 */ /* 0x000fce0004000000 */
.L_x_170:
[----:B------:R-:W-:Y:S02]  /*5d90*/  LOP3.LUT P0, RZ, R0, 0xff, RZ, 0xc0, !PT ;  /* 0x000000ff00ff7812 */ /* 0x000fe4000780c0ff */
[----:B------:R-:W-:-:S11]  /*5da0*/  LOP3.LUT R102, R102, 0x1, RZ, 0x3c, !PT ;  /* 0x0000000166667812 */ /* 0x000fd600078e3cff */
[----:B------:R-:W-:Y:S05]  /*5db0*/  @P0 BRA `(.L_x_173) ;  /* 0xffffffbc00740947 */ /* 0x000fea000383ffff */
[----:B------:R-:W-:Y:S05]  /*5dc0*/  EXIT ;  /* 0x000000000000794d */ /* 0x000fea0003800000 */
.L_x_18:
[----:B------:R-:W-:-:S08]  /*5dd0*/  ISETP.NE.AND P0, PT, R14, RZ, PT ;  /* 0x000000ff0e00720c */ /* 0x000fd00003f05270 */
[----:B0-----:R-:W0:-:S00]  /*5de0*/  USETMAXREG.DEALLOC.CTAPOOL 0x28 ;  /* 0x00000028000079c8 */ /* 0x001e0000080e0500 */
[----:B------:R-:W-:Y:S05]  /*5df0*/  @P0 EXIT ;  /* 0x000000000000094d */ /* 0x000fea0003800000 */
[----:B0-----:R-:W-:Y:S01]  /*5e00*/  LOP3.LUT P0, RZ, R8, 0xff, RZ, 0xc0, !PT ;  /* 0x000000ff08ff7812 */ /* 0x001fe2000780c0ff */
[----:B------:R-:W-:Y:S02]  /*5e10*/  IMAD.MOV.U32 R3, RZ, RZ, 0x1 ;  /* 0x00000001ff037424 */ /* 0x000fe400078e00ff */
[----:B------:R-:W-:-:S10]  /*5e20*/  IMAD.MOV.U32 R8, RZ, RZ, RZ ;  /* 0x000000ffff087224 */ /* 0x000fd400078e00ff */
[----:B------:R-:W-:Y:S05]  /*5e30*/  @!P0 BRA `(.L_x_174) ;  /* 0x0000000c00348947 */ /* 0x000fea0003800000 */
[----:B------:R-:W0:Y:S01]  /*5e40*/  S2UR UR8, SR_CgaCtaId ;  /* 0x00000000000879c3 */ /* 0x000e220000008800 */
[----:B------:R-:W-:Y:S01]  /*5e50*/  LOP3.LUT P0, RZ, R5, 0x1f, RZ, 0xc0, !PT ;  /* 0x0000001f05ff7812 */ /* 0x000fe2000780c0ff */
[----:B------:R-:W-:Y:S01]  /*5e60*/  ULDC UR5, c[0x0][0x658] ;  /* 0x0001960000057ab9 */ /* 0x000fe20000000800 */
[----:B------:R-:W-:Y:S01]  /*5e70*/  UMOV UR6, 0xffffffff ;  /* 0xffffffff00067882 */ /* 0x000fe20000000000 */
[----:B------:R-:W-:Y:S01]  /*5e80*/  BSSY B0, `(.L_x_174) ;  /* 0x00000c8000007945 */ /* 0x000fe20003800000 */
[----:B------:R-:W-:Y:S01]  /*5e90*/  USHF.L.U32 UR6, UR6, UR5, URZ ;  /* 0x0000000506067299 */ /* 0x000fe2000800063f */
[C---:B------:R-:W-:Y:S01]  /*5ea0*/  ISETP.NE.AND P2, PT, R4.reuse, RZ, PT ;  /* 0x000000ff0400720c */ /* 0x040fe20003f45270 */
[----:B------:R-:W-:Y:S01]  /*5eb0*/  IMAD.MOV.U32 R10, RZ, RZ, 0x1 ;  /* 0x00000001ff0a7424 */ /* 0x000fe200078e00ff */
[----:B------:R-:W-:Y:S01]  /*5ec0*/  ISETP.NE.OR P0, PT, R4, RZ, !P0 ;  /* 0x000000ff0400720c */ /* 0x000fe20004705670 */
[----:B------:R-:W-:Y:S01]  /*5ed0*/  IMAD.MOV.U32 R3, RZ, RZ, 0x1 ;  /* 0x00000001ff037424 */ /* 0x000fe200078e00ff */
[----:B------:R-:W-:Y:S01]  /*5ee0*/  LOP3.LUT R9, R23, 0x2, RZ, 0xfc, !PT ;  /* 0x0000000217097812 */ /* 0x000fe200078efcff */
[----:B------:R-:W-:Y:S01]  /*5ef0*/  IMAD.MOV.U32 R8, RZ, RZ, RZ ;  /* 0x000000ffff087224 */ /* 0x000fe200078e00ff */
[----:B------:R-:W-:Y:S01]  /*5f00*/  ULDC UR4, c[0x0][0x600] ;  /* 0x0001800000047ab9 */ /* 0x000fe20000000800 */
[----:B------:R-:W-:Y:S01]  /*5f10*/  UMOV UR7, 0x1 ;  /* 0x0000000100077882 */ /* 0x000fe20000000000 */
[----:B------:R-:W-:-:S02]  /*5f20*/  UIADD3 UR22, UR40, 0x1, URZ ;  /* 0x0000000128167890 */ /* 0x000fc4000fffe03f */
[----:B------:R-:W-:Y:S02]  /*5f30*/  UIADD3 UR14, UR4, -0x1, URZ ;  /* 0xffffffff040e7890 */ /* 0x000fe4000fffe03f */
[----:B------:R-:W-:Y:S02]  /*5f40*/  USHF.L.U32 UR16, UR7, UR5, URZ ;  /* 0x0000000507107299 */ /* 0x000fe4000800063f */
[----:B------:R-:W-:Y:S01]  /*5f50*/  ULOP3.LUT UR15, URZ, UR6, URZ, 0x33, !UPT ;  /* 0x000000063f0f7292 */ /* 0x000fe2000f8e333f */
[----:B------:R-:W-:Y:S01]  /*5f60*/  ULDC.64 UR20, c[0x0][0x198] ;  /* 0x0000660000147ab9 */ /* 0x000fe20000000a00 */
[----:B0-----:R-:W-:-:S05]  /*5f70*/  IMAD.U32 R11, RZ, RZ, UR8 ;  /* 0x00000008ff0b7e24 */ /* 0x001fca000f8e00ff */
[----:B------:R-:W-:-:S07]  /*5f80*/  LEA R12, R11, 0x380, 0x9 ;  /* 0x000003800b0c7811 */ /* 0x000fce00078e48ff */
.L_x_186:
[----:B------:R-:W-:-:S03]  /*5f90*/  UMOV UR4, 0xffffffff ;  /* 0xffffffff00047882 */ /* 0x000fc60000000000 */
[----:B------:R-:W-:Y:S05]  /*5fa0*/  BRA.DIV UR4, `(.L_x_175) ;  /* 0x0000002204987947 */ /* 0x000fea000b800000 */
[----:B------:R-:W-:-:S13]  /*5fb0*/  ELECT P6, URZ, PT ;  /* 0x00000000003f782f */ /* 0x000fda00038c0000 */
.L_x_232:
[----:B------:R-:W0:Y:S01]  /*5fc0*/  LDC R4, c[0x0][0x28c] ;  /* 0x0000a300ff047b82 */ /* 0x000e220000000800 */
[----:B------:R-:W-:Y:S01]  /*5fd0*/  BSSY B1, `(.L_x_176) ;  /* 0x000003b000017945 */ /* 0x000fe20003800000 */
[----:B0-----:R-:W-:-:S13]  /*5fe0*/  ISETP.LT.OR P6, PT, R4, 0x1, !P6 ;  /* 0x000000010400780c */ /* 0x001fda00077c1670 */
[----:B------:R-:W-:Y:S05]  /*5ff0*/  @P6 BRA `(.L_x_177) ;  /* 0x0000000000e06947 */ /* 0x000fea0003800000 */
[----:B------:R-:W-:Y:S02]  /*6000*/  IMAD R11, R22, 0x4, R11 ;  /* 0x00000004160b7824 */ /* 0x000fe400078e020b */
[----:B------:R-:W-:Y:S02]  /*6010*/  IMAD.SHL.U32 R19, R19, 0x80, RZ ;  /* 0x0000008013137824 */ /* 0x000fe400078e00ff */
[----:B------:R-:W-:Y:S02]  /*6020*/  IMAD.MOV.U32 R20, RZ, RZ, RZ ;  /* 0x000000ffff147224 */ /* 0x000fe400078e00ff */
[----:B------:R-:W-:Y:S02]  /*6030*/  IMAD.U32 R21, RZ, RZ, UR22 ;  /* 0x00000016ff157e24 */ /* 0x000fe4000f8e00ff */
[----:B------:R-:W-:Y:S02]  /*6040*/  IMAD.MOV.U32 R4, RZ, RZ, R3 ;  /* 0x000000ffff047224 */ /* 0x000fe400078e0003 */
[----:B------:R-:W-:-:S02]  /*6050*/  IMAD.MOV.U32 R5, RZ, RZ, R8 ;  /* 0x000000ffff057224 */ /* 0x000fc400078e0008 */
[----:B------:R-:W-:-:S07]  /*6060*/  IMAD.SHL.U32 R13, R11, 0x10, RZ ;  /* 0x000000100b0d7824 */ /* 0x000fce00078e00ff */
.L_x_181:
[----:B------:R-:W0:Y:S01]  /*6070*/  S2UR UR4, SR_CgaCtaId ;  /* 0x00000000000479c3 */ /* 0x000e220000008800 */
[----:B------:R-:W-:-:S07]  /*6080*/  MOV R6, 0x400 ;  /* 0x0000040000067802 */ /* 0x000fce0000000f00 */
[----:B------:R-:W1:Y:S01]  /*6090*/  @!P2 LDC R7, c[0x0][0x500] ;  /* 0x00014000ff07ab82 */ /* 0x000e620000000800 */
[----:B0-----:R-:W-:-:S05]  /*60a0*/  IMAD.U32 R11, RZ, RZ, UR4 ;  /* 0x00000004ff0b7e24 */ /* 0x001fca000f8e00ff */
[----:B------:R-:W-:Y:S02]  /*60b0*/  LEA R14, R11, R6, 0x18 ;  /* 0x000000060b0e7211 */ /* 0x000fe400078ec0ff */
[----:B------:R-:W-:-:S03]  /*60c0*/  SHF.L.U32 R6, R4, 0x1f, RZ ;  /* 0x0000001f04067819 */ /* 0x000fc600000006ff */
[----:B------:R-:W-:-:S04]  /*60d0*/  IMAD R15, R5, 0x8, R14 ;  /* 0x00000008050f7824 */ /* 0x000fc800078e020e */
[----:B------:R-:W0:Y:S02]  /*60e0*/  SYNCS.PHASECHK.TRANS64.TRYWAIT P1, [R15+URZ+0x128], R6 ;  /* 0x000128060f0075a7 */ /* 0x000e24000802017f */
[----:B01----:R-:W-:Y:S05]  /*60f0*/  @!P1 BRA `(.L_x_178) ;  /* 0x0000002000649947 */ /* 0x003fea0003800000 */
.L_x_233:
[----:B0-----:R-:W-:Y:S01]  /*6100*/  PRMT R6, R9, 0x9910, RZ ;  /* 0x0000991009067816 */ /* 0x001fe200000000ff */
[----:B------:R0:W-:Y:S03]  /*6110*/  @!P2 SYNCS.ARRIVE.TRANS64 RZ, [R15+URZ], R7 ;  /* 0x000000070fffa9a7 */ /* 0x0001e6000800003f */
[----:B------:R-:W-:-:S13]  /*6120*/  ISETP.NE.AND P1, PT, R6, 0x2, PT ;  /* 0x000000020600780c */ /* 0x000fda0003f25270 */
[----:B0-----:R-:W-:Y:S05]  /*6130*/  @P1 BRA `(.L_x_179) ;  /* 0x0000000000041947 */ /* 0x001fea0003800000 */
[----:B------:R-:W-:Y:S01]  /*6140*/  BPT.TRAP 0x1 ;  /* 0x000000040000795c */ /* 0x000fe20000300000 */
.L_x_179:
[----:B------:R-:W-:Y:S05]  /*6150*/  @P0 BRA `(.L_x_180) ;  /* 0x0000000000040947 */ /* 0x000fea0003800000 */
[----:B------:R-:W-:Y:S01]  /*6160*/  BPT.TRAP 0x1 ;  /* 0x000000040000795c */ /* 0x000fe20000300000 */
.L_x_180:
[C---:B------:R-:W-:Y:S01]  /*6170*/  IMAD R6, R5.reuse, 0x800, R12 ;  /* 0x0000080005067824 */ /* 0x040fe200078e020c */
[----:B------:R-:W-:Y:S01]  /*6180*/  R2UR UR8, R14 ;  /* 0x000000000e0872ca */ /* 0x000fe200000e0000 */
[----:B------:R-:W-:Y:S01]  /*6190*/  IMAD R14, R5, 0x1000, R14 ;  /* 0x00001000050e7824 */ /* 0x000fe200078e020e */
[----:B------:R-:W-:Y:S01]  /*61a0*/  R2UR UR17, R13 ;  /* 0x000000000d1172ca */ /* 0x000fe200000e0000 */
[----:B------:R-:W-:Y:S01]  /*61b0*/  VIADD R21, R21, 0xffffffff ;  /* 0xffffffff15157836 */ /* 0x000fe20000000000 */
[----:B------:R-:W-:Y:S01]  /*61c0*/  R2UR UR5, R6 ;  /* 0x00000000060572ca */ /* 0x000fe200000e0000 */
[----:B------:R-:W-:Y:S01]  /*61d0*/  UIADD3 UR4, UP0, UR20, 0xf0, URZ ;  /* 0x000000f014047890 */ /* 0x000fe2000ff1e03f */
[----:B------:R-:W-:Y:S01]  /*61e0*/  R2UR UR11, R14 ;  /* 0x000000000e0b72ca */ /* 0x000fe200000e0000 */
[----:B------:R-:W-:Y:S01]  /*61f0*/  UIADD3 UR24, UP1, UR20, 0x1f0, URZ ;  /* 0x000001f014187890 */ /* 0x000fe2000ff3e03f */
[----:B------:R-:W-:Y:S01]  /*6200*/  R2UR UR9, R15 ;  /* 0x000000000f0972ca */ /* 0x000fe200000e0000 */
[----:B------:R-:W-:Y:S01]  /*6210*/  VIADD R5, R5, 0x1 ;  /* 0x0000000105057836 */ /* 0x000fe20000000000 */
[----:B------:R-:W-:Y:S01]  /*6220*/  R2UR UR10, R20 ;  /* 0x00000000140a72ca */ /* 0x000fe200000e0000 */
[----:B------:R-:W-:Y:S01]  /*6230*/  UIADD3.X UR25, URZ, UR21, URZ, UP1, !UPT ;  /* 0x000000153f197290 */ /* 0x000fe20008ffe43f */
[----:B------:R-:W-:Y:S01]  /*6240*/  R2UR UR12, R18 ;  /* 0x00000000120c72ca */ /* 0x000fe200000e0000 */
[----:B------:R-:W-:Y:S01]  /*6250*/  UMOV UR19, 0xf0000 ;  /* 0x000f000000137882 */ /* 0x000fe20000000000 */
[----:B------:R-:W-:Y:S01]  /*6260*/  R2UR UR18, R19 ;  /* 0x00000000131272ca */ /* 0x000fe200000e0000 */
[----:B------:R-:W-:Y:S01]  /*6270*/  UMOV UR6, 0x0 ;  /* 0x0000000000067882 */ /* 0x000fe20000000000 */
[----:B------:R-:W-:Y:S01]  /*6280*/  ISETP.GT.AND P3, PT, R21, 0x1, PT ;  /* 0x000000011500780c */ /* 0x000fe20003f64270 */
[----:B------:R-:W-:Y:S01]  /*6290*/  UIADD3 UR8, UR8, UR5, URZ ;  /* 0x0000000508087290 */ /* 0x000fe2000fffe03f */
[C---:B------:R-:W-:Y:S01]  /*62a0*/  ISETP.NE.AND P1, PT, R5.reuse, 0x25, PT ;  /* 0x000000250500780c */ /* 0x040fe20003f25270 */
[----:B------:R-:W-:Y:S01]  /*62b0*/  UIADD3.X UR5, URZ, UR21, URZ, UP0, !UPT ;  /* 0x000000153f057290 */ /* 0x000fe200087fe43f */
[----:B------:R-:W-:Y:S01]  /*62c0*/  VIADD R20, R20, 0x20 ;  /* 0x0000002014147836 */ /* 0x000fe20000000000 */
[----:B------:R-:W-:Y:S01]  /*62d0*/  UIADD3 UR13, UR11, 0x12b80, URZ ;  /* 0x00012b800b0d7890 */ /* 0x000fe2000fffe03f */
[----:B------:R-:W-:Y:S01]  /*62e0*/  SEL R7, RZ, 0x1, P1 ;  /* 0x00000001ff077807 */ /* 0x000fe20000800000 */
[----:B------:R-:W-:Y:S01]  /*62f0*/  UMOV UR7, 0x10000000 ;  /* 0x1000000000077882 */ /* 0x000fe20000000000 */
[----:B------:R-:W-:Y:S01]  /*6300*/  UMOV UR11, UR17 ;  /* 0x00000011000b7c82 */ /* 0x000fe20008000000 */
[----:B------:R-:W-:-:S02]  /*6310*/  SEL R5, R5, RZ, P1 ;  /* 0x000000ff05057207 */ /* 0x000fc40000800000 */
[----:B------:R-:W-:Y:S01]  /*6320*/  LOP3.LUT R4, R4, R7, RZ, 0x3c, !PT ;  /* 0x0000000704047212 */ /* 0x000fe200078e3cff */
[----:B------:R0:W-:Y:S02]  /*6330*/  UTMALDG.3D.MULTICAST [UR8], [UR4], UR19, desc[UR6] ;  /* 0x00000608040073b4 */ /* 0x0001e40008011813 */
[----:B0-----:R-:W-:Y:S01]  /*6340*/  UMOV UR8, UR13 ;  /* 0x0000000d00087c82 */ /* 0x001fe20008000000 */
[----:B------:R-:W-:Y:S02]  /*6350*/  UMOV UR11, UR18 ;  /* 0x00000012000b7c82 */ /* 0x000fe40008000000 */
[----:B------:R0:W-:Y:S02]  /*6360*/  UTMALDG.3D [UR8], [UR24], desc[UR6] ;  /* 0x00000608180075b4 */ /* 0x0001e40008011000 */
[----:B0-----:R-:W-:Y:S05]  /*6370*/  @P3 BRA `(.L_x_181) ;  /* 0xfffffffc003c3947 */ /* 0x001fea000383ffff */
.L_x_177:
[----:B------:R-:W-:Y:S05]  /*6380*/  BSYNC B1 ;  /* 0x0000000000017941 */ /* 0x000fea0003800000 */
.L_x_176:
[----:B------:R-:W3:Y:S01]  /*6390*/  LDL.64 R14, [R1] ;  /* 0x00000000010e7983 */ /* 0x000ee20000100a00 */
[----:B------:R-:W-:Y:S01]  /*63a0*/  LOP3.LUT P4, RZ, R10, 0xff, RZ, 0xc0, !PT ;  /* 0x000000ff0aff7812 */ /* 0x000fe2000788c0ff */
[----:B------:R-:W-:Y:S01]  /*63b0*/  VIADD R13, R8, UR40 ;  /* 0x00000028080d7c36 */ /* 0x000fe20008000000 */
[----:B------:R-:W-:Y:S01]  /*63c0*/  ULDC.64 UR4, c[0x0][0x650] ;  /* 0x0001940000047ab9 */ /* 0x000fe20000000a00 */
[----:B------:R-:W-:Y:S01]  /*63d0*/  IMAD.U32 R7, RZ, RZ, UR40 ;  /* 0x00000028ff077e24 */ /* 0x000fe2000f8e00ff */
[----:B------:R-:W-:Y:S01]  /*63e0*/  UISETP.GE.U32.AND UP0, UPT, UR40, 0x25, UPT ;  /* 0x000000252800788c */ /* 0x000fe2000bf06070 */
[C---:B------:R-:W-:Y:S01]  /*63f0*/  IMAD.WIDE.U32 R4, R13.reuse, -0x45306eb3, RZ ;  /* 0xbacf914d0d047825 */ /* 0x040fe200078e00ff */
[----:B------:R-:W-:Y:S01]  /*6400*/  ISETP.GT.U32.AND P1, PT, R13, 0x24, PT ;  /* 0x000000240d00780c */ /* 0x000fe20003f24070 */
[----:B------:R-:W-:Y:S01]  /*6410*/  BSSY B1, `(.L_x_182) ;  /* 0x000006c000017945 */ /* 0x000fe20003800000 */
[----:B------:R-:W-:Y:S01]  /*6420*/  PRMT R10, RZ, 0x7610, R10 ;  /* 0x00007610ff0a7816 */ /* 0x000fe2000000000a */
[----:B------:R-:W-:Y:S01]  /*6430*/  IMAD.MOV.U32 R22, RZ, RZ, -0x1 ;  /* 0xffffffffff167424 */ /* 0x000fe200078e00ff */
[----:B------:R-:W-:Y:S01]  /*6440*/  ISETP.LT.U32.AND P1, PT, R7, 0x25, P1 ;  /* 0x000000250700780c */ /* 0x000fe20000f21070 */
[----:B------:R-:W-:Y:S01]  /*6450*/  IMAD.IADD R7, R13, 0x1, -R5 ;  /* 0x000000010d077824 */ /* 0x000fe200078e0a05 */
[----:B------:R-:W-:Y:S01]  /*6460*/  PLOP3.LUT P3, PT, PT, PT, UP0, 0x80, 0x0 ;  /* 0x000000000000781c */ /* 0x000fe20003f6f008 */
[----:B------:R-:W0:Y:S01]  /*6470*/  @P4 S2R R11, SR_CgaCtaId ;  /* 0x00000000000b4919 */ /* 0x000e220000008800 */
[----:B------:R-:W-:Y:S01]  /*6480*/  SEL R4, RZ, 0x1, !P1 ;  /* 0x00000001ff047807 */ /* 0x000fe20004800000 */
[----:B------:R-:W-:Y:S01]  /*6490*/  IMAD.MOV.U32 R19, RZ, RZ, -0x1 ;  /* 0xffffffffff137424 */ /* 0x000fe200078e00ff */
[----:B------:R-:W-:Y:S01]  /*64a0*/  @P4 MOV R6, 0x400 ;  /* 0x0000040000064802 */ /* 0x000fe20000000f00 */
[----:B------:R-:W-:Y:S01]  /*64b0*/  IMAD.MOV.U32 R18, RZ, RZ, -0x1 ;  /* 0xffffffffff127424 */ /* 0x000fe200078e00ff */
[----:B------:R-:W-:-:S02]  /*64c0*/  LEA.HI R7, R7, R5, RZ, 0x1f ;  /* 0x0000000507077211 */ /* 0x000fc400078ff8ff */
[----:B------:R-:W-:Y:S02]  /*64d0*/  LOP3.LUT R3, R3, R4, RZ, 0x3c, !PT ;  /* 0x0000000403037212 */ /* 0x000fe400078e3cff */
[----:B------:R-:W-:Y:S02]  /*64e0*/  SHF.R.U32.HI R8, RZ, 0x5, R7 ;  /* 0x00000005ff087819 */ /* 0x000fe40000011607 */
[----:B------:R-:W-:Y:S02]  /*64f0*/  PRMT R4, RZ, 0x7610, R4 ;  /* 0x00007610ff047816 */ /* 0x000fe40000000004 */
[----:B------:R-:W-:Y:S01]  /*6500*/  @P3 LOP3.LUT R3, R3, 0x1, R8, 0x78, !PT ;  /* 0x0000000103033812 */ /* 0x000fe200078e7808 */
[----:B------:R-:W-:Y:S01]  /*6510*/  IMAD R8, R8, -0x25, R13 ;  /* 0xffffffdb08087824 */ /* 0x000fe200078e020d */
[----:B0-----:R-:W-:-:S04]  /*6520*/  @P4 LEA R6, R11, R6, 0x18 ;  /* 0x000000060b064211 */ /* 0x001fc800078ec0ff */
[----:B------:R0:W-:Y:S01]  /*6530*/  @P4 SYNCS.ARRIVE.TRANS64.A1T0 RZ, [R6+URZ+0x288], RZ ;  /* 0x000288ff06ff49a7 */ /* 0x0001e2000810003f */
[----:B---3--:R-:W-:-:S05]  /*6540*/  IADD3 R16, P1, R16, R14, RZ ;  /* 0x0000000e10107210 */ /* 0x008fca0007f3e0ff */
[----:B------:R-:W-:Y:S01]  /*6550*/  IMAD.X R17, R17, 0x1, R0, P1 ;  /* 0x0000000111117824 */ /* 0x000fe200008e0600 */
[----:B------:R-:W-:-:S04]  /*6560*/  ISETP.GE.U32.AND P1, PT, R16, UR4, PT ;  /* 0x0000000410007c0c */ /* 0x000fc8000bf26070 */
[----:B------:R-:W-:-:S13]  /*6570*/  ISETP.GE.U32.AND.EX P1, PT, R17, UR5, PT, P1 ;  /* 0x0000000511007c0c */ /* 0x000fda000bf26110 */
[----:B0-----:R-:W-:Y:S05]  /*6580*/  @P1 BRA `(.L_x_183) ;  /* 0x0000000400501947 */ /* 0x001fea0003800000 */
[----:B------:R-:W0:Y:S01]  /*6590*/  S2R R13, SR_CTAID.X ;  /* 0x00000000000d7919 */ /* 0x000e220000002500 */
[----:B------:R-:W-:Y:S01]  /*65a0*/  ULDC.64 UR4, c[0x0][0x628] ;  /* 0x00018a0000047ab9 */ /* 0x000fe20000000a00 */
[----:B------:R-:W-:Y:S01]  /*65b0*/  ULDC UR7, c[0x0][0x630] ;  /* 0x00018c0000077ab9 */ /* 0x000fe20000000800 */
[----:B------:R-:W-:Y:S01]  /*65c0*/  ISETP.NE.U32.AND P1, PT, RZ, UR4, PT ;  /* 0x00000004ff007c0c */ /* 0x000fe2000bf25070 */
[----:B------:R-:W1:Y:S01]  /*65d0*/  S2R R14, SR_CTAID.Y ;  /* 0x00000000000e7919 */ /* 0x000e620000002600 */
[----:B------:R-:W-:Y:S01]  /*65e0*/  ULDC UR8, c[0x0][0x150] ;  /* 0x0000540000087ab9 */ /* 0x000fe20000000800 */
[----:B------:R-:W-:Y:S01]  /*65f0*/  IMAD.MOV.U32 R4, RZ, RZ, R16 ;  /* 0x000000ffff047224 */ /* 0x000fe200078e0010 */
[----:B------:R-:W-:Y:S01]  /*6600*/  ISETP.NE.AND.EX P1, PT, RZ, UR5, PT, P1 ;  /* 0x00000005ff007c0c */ /* 0x000fe2000bf25310 */
[----:B------:R-:W-:Y:S01]  /*6610*/  IMAD.MOV.U32 R5, RZ, RZ, R17 ;  /* 0x000000ffff057224 */ /* 0x000fe200078e0011 */
[----:B0-----:R-:W-:-:S11]  /*6620*/  I2FP.F32.U32 R19, R13 ;  /* 0x0000000d00137245 */ /* 0x001fd60000201000 */
[----:B------:R-:W-:Y:S05]  /*6630*/  @!P1 BRA `(.L_x_184) ;  /* 0x0000000000289947 */ /* 0x000fea0003800000 */
[----:B------:R-:W-:Y:S02]  /*6640*/  ULDC UR6, c[0x0][0x634] ;  /* 0x00018d0000067ab9 */ /* 0x000fe40000000800 */
[----:B------:R-:W-:-:S05]  /*6650*/  IADD3 R5, P1, R16, UR6, RZ ;  /* 0x0000000610057c10 */ /* 0x000fca000ff3e0ff */
[----:B------:R-:W-:-:S04]  /*6660*/  IMAD.X R15, RZ, RZ, R17, P1 ;  /* 0x000000ffff0f7224 */ /* 0x000fc800008e0611 */
[----:B------:R-:W-:-:S04]  /*6670*/  IMAD.WIDE.U32 R6, R15, UR4, RZ ;  /* 0x000000040f067c25 */ /* 0x000fc8000f8e00ff */
[----:B------:R-:W-:-:S04]  /*6680*/  IMAD.WIDE.U32 R6, P1, R5, UR5, R6 ;  /* 0x0000000505067c25 */ /* 0x000fc8000f820006 */
[----:B------:R-:W-:-:S04]  /*6690*/  IMAD.WIDE.U32 R4, R5, UR4, RZ ;  /* 0x0000000405047c25 */ /* 0x000fc8000f8e00ff */
[----:B------:R-:W-:Y:S01]  /*66a0*/  IMAD.MOV.U32 R4, RZ, RZ, R7 ;  /* 0x000000ffff047224 */ /* 0x000fe200078e0007 */
[----:B------:R-:W-:Y:S01]  /*66b0*/  IADD3 RZ, P3, R5, R6, RZ ;  /* 0x0000000605ff7210 */ /* 0x000fe20007f7e0ff */
[----:B------:R-:W-:-:S04]  /*66c0*/  IMAD.X R5, RZ, RZ, RZ, P1 ;  /* 0x000000ffff057224 */ /* 0x000fc800008e06ff */
[----:B------:R-:W-:-:S08]  /*66d0*/  IMAD.WIDE.U32.X R4, R15, UR5, R4, P3 ;  /* 0x000000050f047c25 */ /* 0x000fd000098e0404 */
.L_x_184:
[--C-:B------:R-:W-:Y:S01]  /*66e0*/  SHF.R.U64 R18, R4, UR7, R5.reuse ;  /* 0x0000000704127c19 */ /* 0x100fe20008001205 */
[----:B------:R-:W-:Y:S01]  /*66f0*/  FMUL R19, R19, UR8 ;  /* 0x0000000813137c20 */ /* 0x000fe20008400000 */
[----:B------:R-:W-:Y:S01]  /*6700*/  SHF.R.U32.HI R4, RZ, UR7, R5 ;  /* 0x00000007ff047c19 */ /* 0x000fe20008011605 */
[----:B------:R-:W0:Y:S01]  /*6710*/  LDC R6, c[0x0][0x144] ;  /* 0x00005100ff067b82 */ /* 0x000e220000000800 */
[----:B------:R-:W-:Y:S01]  /*6720*/  IADD3 R5, P1, RZ, -R18, RZ ;  /* 0x80000012ff057210 */ /* 0x000fe20007f3e0ff */
[----:B------:R-:W-:Y:S01]  /*6730*/  ULDC UR6, c[0x0][0x154] ;  /* 0x0000550000067ab9 */ /* 0x000fe20000000800 */
[----:B-1----:R-:W-:Y:S01]  /*6740*/  I2FP.F32.U32 R7, R14 ;  /* 0x0000000e00077245 */ /* 0x002fe20000201000 */
[----:B------:R-:W1:Y:S01]  /*6750*/  F2I.U32.TRUNC.NTZ R19, R19 ;  /* 0x0000001300137305 */ /* 0x000e62000020f000 */
[----:B------:R-:W-:Y:S01]  /*6760*/  ULDC.64 UR4, c[0x0][0x620] ;  /* 0x0001880000047ab9 */ /* 0x000fe20000000a00 */
[----:B------:R-:W-:Y:S01]  /*6770*/  IMAD.X R4, RZ, RZ, ~R4, P1 ;  /* 0x000000ffff047224 */ /* 0x000fe200008e0e04 */
[----:B------:R-:W-:Y:S01]  /*6780*/  ISETP.NE.AND P4, PT, R2, 0x1, PT ;  /* 0x000000010200780c */ /* 0x000fe20003f85270 */
[----:B------:R-:W-:Y:S01]  /*6790*/  FMUL R20, R7, UR6 ;  /* 0x0000000607147c20 */ /* 0x000fe20008400000 */
[----:B------:R-:W3:Y:S01]  /*67a0*/  LDC R21, c[0x0][0x148] ;  /* 0x00005200ff157b82 */ /* 0x000ee20000000800 */
[----:B------:R-:W-:Y:S01]  /*67b0*/  IMAD R4, R4, UR4, RZ ;  /* 0x0000000404047c24 */ /* 0x000fe2000f8e02ff */
[----:B------:R-:W-:-:S02]  /*67c0*/  ULDC.64 UR6, c[0x0][0x640] ;  /* 0x0001900000067ab9 */ /* 0x000fc40000000a00 */
[----:B------:R-:W-:Y:S01]  /*67d0*/  ISETP.NE.U32.AND P1, PT, RZ, UR6, PT ;  /* 0x00000006ff007c0c */ /* 0x000fe2000bf25070 */
[----:B------:R-:W4:Y:S01]  /*67e0*/  F2I.U32.TRUNC.NTZ R20, R20 ;  /* 0x0000001400147305 */ /* 0x000f22000020f000 */
[C---:B------:R-:W-:Y:S02]  /*67f0*/  IMAD R7, R5.reuse, UR5, R4 ;  /* 0x0000000505077c24 */ /* 0x040fe4000f8e0204 */
[----:B------:R-:W-:Y:S01]  /*6800*/  IMAD.WIDE.U32 R4, R5, UR4, R16 ;  /* 0x0000000405047c25 */ /* 0x000fe2000f8e0010 */
[----:B------:R-:W-:Y:S01]  /*6810*/  ULDC UR4, c[0x0][0x618] ;  /* 0x0001860000047ab9 */ /* 0x000fe20000000800 */
[----:B------:R-:W-:Y:S02]  /*6820*/  ISETP.NE.AND.EX P1, PT, RZ, UR7, PT, P1 ;  /* 0x00000007ff007c0c */ /* 0x000fe4000bf25310 */
[----:B------:R-:W-:Y:S02]  /*6830*/  IMAD.IADD R5, R5, 0x1, R7 ;  /* 0x0000000105057824 */ /* 0x000fe400078e0207 */
[----:B-1----:R-:W-:-:S03]  /*6840*/  IMAD.MOV R19, RZ, RZ, -R19 ;  /* 0x000000ffff137224 */ /* 0x002fc600078e0a13 */
[----:B------:R-:W-:Y:S01]  /*6850*/  SHF.R.U64 R15, R4, UR4, R5 ;  /* 0x00000004040f7c19 */ /* 0x000fe20008001205 */
[----:B0-----:R-:W-:Y:S01]  /*6860*/  IMAD R13, R6, R19, R13 ;  /* 0x00000013060d7224 */ /* 0x001fe200078e020d */
[----:B------:R-:W-:Y:S01]  /*6870*/  SHF.R.U32.HI R4, RZ, UR4, R5 ;  /* 0x00000004ff047c19 */ /* 0x000fe20008011605 */
[----:B------:R-:W-:Y:S01]  /*6880*/  ULDC UR4, c[0x0][0x608] ;  /* 0x0001820000047ab9 */ /* 0x000fe20000000800 */
[----:B----4-:R-:W-:Y:S02]  /*6890*/  IMAD.MOV R6, RZ, RZ, -R20 ;  /* 0x000000ffff067224 */ /* 0x010fe400078e0a14 */
[--C-:B------:R-:W-:Y:S02]  /*68a0*/  SHF.R.U64 R20, R15, UR4, R4.reuse ;  /* 0x000000040f147c19 */ /* 0x100fe40008001204 */
[----:B------:R-:W-:Y:S01]  /*68b0*/  SHF.R.U32.HI R5, RZ, UR4, R4 ;  /* 0x00000004ff057c19 */ /* 0x000fe20008011604 */
[----:B------:R-:W-:Y:S01]  /*68c0*/  ULDC UR4, c[0x0][0x658] ;  /* 0x0001960000047ab9 */ /* 0x000fe20000000800 */
[----:B---3--:R-:W-:-:S02]  /*68d0*/  @P4 IMAD R13, R21, R6, R14 ;  /* 0x00000006150d4224 */ /* 0x008fc400078e020e */
[--C-:B------:R-:W-:Y:S02]  /*68e0*/  SHF.R.U64 R14, R20, UR4, R5.reuse ;  /* 0x00000004140e7c19 */ /* 0x100fe40008001205 */
[----:B------:R-:W-:-:S03]  /*68f0*/  SHF.R.U32.HI R19, RZ, UR4, R5 ;  /* 0x00000004ff137c19 */ /* 0x000fc60008011605 */
[----:B------:R-:W-:Y:S02]  /*6900*/  IMAD.MOV.U32 R6, RZ, RZ, R14 ;  /* 0x000000ffff067224 */ /* 0x000fe400078e000e */
[----:B------:R-:W-:Y:S01]  /*6910*/  IMAD.MOV.U32 R5, RZ, RZ, R19 ;  /* 0x000000ffff057224 */ /* 0x000fe200078e0013 */
[----:B------:R-:W-:Y:S06]  /*6920*/  @!P1 BRA `(.L_x_185) ;  /* 0x00000000002c9947 */ /* 0x000fec0003800000 */
        /* <DEDUP_REMOVED lines=9> */
[----:B------:R-:W-:-:S04]  /*69c0*/  IMAD.WIDE.U32.X R4, R19, UR7, R4, P3 ;  /* 0x0000000713047c25 */ /* 0x000fc800098e0404 */
[----:B------:R-:W-:-:S07]  /*69d0*/  IMAD.MOV.U32 R6, RZ, RZ, R4 ;  /* 0x000000ffff067224 */ /* 0x000fce00078e0004 */
.L_x_185:
[----:B------:R-:W-:Y:S01]  /*69e0*/  ULDC UR4, c[0x0][0x648] ;  /* 0x0001920000047ab9 */ /* 0x000fe20000000800 */
[----:B------:R-:W-:Y:S01]  /*69f0*/  LOP3.LUT R4, R20, UR15, RZ, 0xc0, !PT ;  /* 0x0000000f14047c12 */ /* 0x000fe2000f8ec0ff */
[----:B------:R-:W-:Y:S01]  /*6a00*/  ULDC UR5, c[0x0][0x610] ;  /* 0x0001840000057ab9 */ /* 0x000fe20000000800 */
[----:B------:R-:W-:Y:S01]  /*6a10*/  SHF.R.U64 R5, R6, UR4, R5 ;  /* 0x0000000406057c19 */ /* 0x000fe20008001205 */
[----:B------:R-:W-:Y:S01]  /*6a20*/  ULDC UR4, c[0x0][0x638] ;  /* 0x00018e0000047ab9 */ /* 0x000fe20000000800 */
[----:B------:R-:W-:-:S03]  /*6a30*/  LOP3.LUT R15, R15, UR14, RZ, 0xc0, !PT ;  /* 0x0000000e0f0f7c12 */ /* 0x000fc6000f8ec0ff */
[----:B------:R-:W-:Y:S02]  /*6a40*/  IMAD.MOV R7, RZ, RZ, -R5 ;  /* 0x000000ffff077224 */ /* 0x000fe400078e0a05 */
[----:B------:R-:W-:Y:S02]  /*6a50*/  IMAD R4, R5, UR16, R4 ;  /* 0x0000001005047c24 */ /* 0x000fe4000f8e0204 */
[----:B------:R-:W-:Y:S01]  /*6a60*/  IMAD R14, R7, UR4, R14 ;  /* 0x00000004070e7c24 */ /* 0x000fe2000f8e020e */
[----:B------:R-:W-:Y:S01]  /*6a70*/  ULDC UR4, c[0x0][0x600] ;  /* 0x0001800000047ab9 */ /* 0x000fe20000000800 */
[----:B------:R-:W-:Y:S02]  /*6a80*/  IMAD R13, R4, UR5, R13 ;  /* 0x00000005040d7c24 */ /* 0x000fe4000f8e020d */
[----:B------:R-:W-:Y:S02]  /*6a90*/  IMAD R14, R14, UR4, R15 ;  /* 0x000000040e0e7c24 */ /* 0x000fe4000f8e020f */
[----:B------:R-:W-:-:S03]  /*6aa0*/  IMAD.MOV.U32 R4, RZ, RZ, 0x1 ;  /* 0x00000001ff047424 */ /* 0x000fc600078e00ff */
[----:B------:R-:W-:Y:S02]  /*6ab0*/  SEL R19, R14, R13, !P4 ;  /* 0x0000000d0e137207 */ /* 0x000fe40006000000 */
[----:B------:R-:W-:-:S07]  /*6ac0*/  SEL R22, R13, R14, !P4 ;  /* 0x0000000e0d167207 */ /* 0x000fce0006000000 */
.L_x_183:
[----:B------:R-:W-:Y:S05]  /*6ad0*/  BSYNC B1 ;  /* 0x0000000000017941 */ /* 0x000fea0003800000 */
.L_x_182:
[----:B------:R-:W-:-:S13]  /*6ae0*/  LOP3.LUT P1, RZ, R4, 0xff, RZ, 0xc0, !PT ;  /* 0x000000ff04ff7812 */ /* 0x000fda000782c0ff */
[----:B------:R-:W-:Y:S05]  /*6af0*/  @P1 BRA `(.L_x_186) ;  /* 0xfffffff400241947 */ /* 0x000fea000383ffff */
[----:B------:R-:W-:Y:S05]  /*6b00*/  BSYNC B0 ;  /* 0x0000000000007941 */ /* 0x000fea0003800000 */
.L_x_174:
[----:B------:R-:W-:-:S03]  /*6b10*/  UMOV UR4, 0xffffffff ;  /* 0xffffffff00047882 */ /* 0x000fc60000000000 */
[----:B------:R-:W-:Y:S05]  /*6b20*/  BRA.DIV UR4, `(.L_x_187) ;  /* 0x0000001604ec7947 */ /* 0x000fea000b800000 */
[----:B------:R-:W-:-:S13]  /*6b30*/  ELECT P6, URZ, PT ;  /* 0x00000000003f782f */ /* 0x000fda00038c0000 */
.L_x_236:
[----:B------:R-:W-:Y:S04]  /*6b40*/  BSSY B0, `(.L_x_188) ;  /* 0x0000154000007945 */ /* 0x000fe80003800000 */
[----:B------:R-:W-:Y:S05]  /*6b50*/  @!P6 BRA `(.L_x_189) ;  /* 0x000000140048e947 */ /* 0x000fea0003800000 */
[----:B------:R-:W-:-:S04]  /*6b60*/  LOP3.LUT R23, R23, 0x2, RZ, 0xfc, !PT ;  /* 0x0000000217177812 */ /* 0x000fc800078efcff */
[----:B------:R-:W-:-:S13]  /*6b70*/  ISETP.NE.AND P0, PT, R23, 0x3, PT ;  /* 0x000000031700780c */ /* 0x000fda0003f05270 */
[----:B------:R-:W-:Y:S05]  /*6b80*/  @!P0 BRA `(.L_x_190) ;  /* 0x0000000000048947 */ /* 0x000fea0003800000 */
[----:B------:R-:W-:Y:S01]  /*6b90*/  BPT.TRAP 0x1 ;  /* 0x000000040000795c */ /* 0x000fe20000300000 */
.L_x_190:
[----:B------:R-:W0:Y:S01]  /*6ba0*/  S2R R5, SR_CgaCtaId ;  /* 0x0000000000057919 */ /* 0x000e220000008800 */
[----:B------:R-:W-:Y:S02]  /*6bb0*/  MOV R0, 0x400 ;  /* 0x0000040000007802 */ /* 0x000fe40000000f00 */
[----:B------:R-:W-:Y:S02]  /*6bc0*/  SHF.L.U32 R2, R3, 0x1f, RZ ;  /* 0x0000001f03027819 */ /* 0x000fe400000006ff */
[----:B0-----:R-:W-:-:S05]  /*6bd0*/  LEA R5, R5, R0, 0x18 ;  /* 0x0000000005057211 */ /* 0x001fca00078ec0ff */
[----:B------:R-:W-:-:S04]  /*6be0*/  VIADD R5, R5, 0x128 ;  /* 0x0000012805057836 */ /* 0x000fc80000000000 */
[C---:B------:R-:W-:Y:S02]  /*6bf0*/  IMAD R7, R8.reuse, 0x8, R5 ;  /* 0x0000000808077824 */ /* 0x040fe400078e0205 */
[----:B------:R-:W-:Y:S02]  /*6c00*/  VIADD R8, R8, 0x1 ;  /* 0x0000000108087836 */ /* 0x000fe40000000000 */
[----:B------:R-:W0:Y:S03]  /*6c10*/  SYNCS.PHASECHK.TRANS64.TRYWAIT P0, [R7+URZ], R2 ;  /* 0x00000002070075a7 */ /* 0x000e26000800017f */
[----:B------:R-:W-:-:S04]  /*6c20*/  ISETP.NE.AND P1, PT, R8, 0x25, PT ;  /* 0x000000250800780c */ /* 0x000fc80003f25270 */
[----:B------:R-:W-:Y:S02]  /*6c30*/  SEL R0, RZ, 0x1, P1 ;  /* 0x00000001ff007807 */ /* 0x000fe40000800000 */
[----:B------:R-:W-:Y:S02]  /*6c40*/  SEL R8, R8, RZ, P1 ;  /* 0x000000ff08087207 */ /* 0x000fe40000800000 */
[----:B------:R-:W-:-:S03]  /*6c50*/  LOP3.LUT R9, R3, R0, RZ, 0x3c, !PT ;  /* 0x0000000003097212 */ /* 0x000fc600078e3cff */
[----:B------:R-:W-:Y:S01]  /*6c60*/  IMAD R6, R8, 0x8, R5 ;  /* 0x0000000808067824 */ /* 0x000fe200078e0205 */
[----:B------:R-:W-:Y:S01]  /*6c70*/  SHF.L.U32 R3, R9, 0x1f, RZ ;  /* 0x0000001f09037819 */ /* 0x000fe200000006ff */
[----:B0-----:R-:W-:Y:S06]  /*6c80*/  @!P0 BRA `(.L_x_191) ;  /* 0x0000001400b48947 */ /* 0x001fec0003800000 */
.L_x_237:
[----:B------:R-:W1:Y:S01]  /*6c90*/  SYNCS.PHASECHK.TRANS64.TRYWAIT P0, [R6+URZ], R3 ;  /* 0x00000003060075a7 */ /* 0x000e62000800017f */
[----:B------:R-:W-:-:S05]  /*6ca0*/  VIADD R0, R8, 0x1 ;  /* 0x0000000108007836 */ /* 0x000fca0000000000 */
[----:B------:R-:W-:-:S04]  /*6cb0*/  ISETP.NE.AND P1, PT, R0, 0x25, PT ;  /* 0x000000250000780c */ /* 0x000fc80003f25270 */
[----:B0-----:R-:W-:Y:S02]  /*6cc0*/  SEL R2, RZ, 0x1, P1 ;  /* 0x00000001ff027807 */ /* 0x001fe40000800000 */
[----:B------:R-:W-:Y:S02]  /*6cd0*/  SEL R0, R0, RZ, P1 ;  /* 0x000000ff00007207 */ /* 0x000fe40000800000 */
[----:B------:R-:W-:-:S03]  /*6ce0*/  LOP3.LUT R9, R9, R2, RZ, 0x3c, !PT ;  /* 0x0000000209097212 */ /* 0x000fc600078e3cff */
[----:B------:R-:W-:Y:S01]  /*6cf0*/  IMAD R7, R0, 0x8, R5 ;  /* 0x0000000800077824 */ /* 0x000fe200078e0205 */
[----:B------:R-:W-:Y:S01]  /*6d00*/  SHF.L.U32 R4, R9, 0x1f, RZ ;  /* 0x0000001f09047819 */ /* 0x000fe200000006ff */
[----:B-1----:R-:W-:Y:S06]  /*6d10*/  @!P0 BRA `(.L_x_192) ;  /* 0x0000001400a48947 */ /* 0x002fec0003800000 */
.L_x_238:
[----:B------:R-:W1:Y:S01]  /*6d20*/  SYNCS.PHASECHK.TRANS64.TRYWAIT P0, [R7+URZ], R4 ;  /* 0x00000004070075a7 */ /* 0x000e62000800017f */
[----:B------:R-:W-:-:S05]  /*6d30*/  VIADD R0, R0, 0x1 ;  /* 0x0000000100007836 */ /* 0x000fca0000000000 */
[----:B------:R-:W-:-:S04]  /*6d40*/  ISETP.NE.AND P1, PT, R0, 0x25, PT ;  /* 0x000000250000780c */ /* 0x000fc80003f25270 */
[----:B------:R-:W-:Y:S02]  /*6d50*/  SEL R2, RZ, 0x1, P1 ;  /* 0x00000001ff027807 */ /* 0x000fe40000800000 */
[----:B------:R-:W-:Y:S02]  /*6d60*/  SEL R0, R0, RZ, P1 ;  /* 0x000000ff00007207 */ /* 0x000fe40000800000 */
[----:B------:R-:W-:-:S03]  /*6d70*/  LOP3.LUT R9, R9, R2, RZ, 0x3c, !PT ;  /* 0x0000000209097212 */ /* 0x000fc600078e3cff */
[----:B0-----:R-:W-:Y:S01]  /*6d80*/  IMAD R6, R0, 0x8, R5 ;  /* 0x0000000800067824 */ /* 0x001fe200078e0205 */
[----:B------:R-:W-:Y:S01]  /*6d90*/  SHF.L.U32 R3, R9, 0x1f, RZ ;  /* 0x0000001f09037819 */ /* 0x000fe200000006ff */
[----:B-1----:R-:W-:Y:S06]  /*6da0*/  @!P0 BRA `(.L_x_193) ;  /* 0x0000001400948947 */ /* 0x002fec0003800000 */
.L_x_239:
        /* <DEDUP_REMOVED lines=9> */
.L_x_240:
        /* <DEDUP_REMOVED lines=9> */
.L_x_241:
        /* <DEDUP_REMOVED lines=9> */
.L_x_242:
        /* <DEDUP_REMOVED lines=9> */
.L_x_243:
        /* <DEDUP_REMOVED lines=9> */
.L_x_244:
        /* <DEDUP_REMOVED lines=9> */
.L_x_245:
        /* <DEDUP_REMOVED lines=9> */
.L_x_246:
        /* <DEDUP_REMOVED lines=9> */
.L_x_247:
        /* <DEDUP_REMOVED lines=9> */
.L_x_248:
        /* <DEDUP_REMOVED lines=9> */
.L_x_249:
        /* <DEDUP_REMOVED lines=9> */
.L_x_250:
        /* <DEDUP_REMOVED lines=9> */
.L_x_251:
        /* <DEDUP_REMOVED lines=9> */
.L_x_252:
        /* <DEDUP_REMOVED lines=9> */
.L_x_253:
        /* <DEDUP_REMOVED lines=9> */
.L_x_254:
        /* <DEDUP_REMOVED lines=9> */
.L_x_255:
        /* <DEDUP_REMOVED lines=9> */
.L_x_256:
        /* <DEDUP_REMOVED lines=9> */
.L_x_257:
        /* <DEDUP_REMOVED lines=9> */
.L_x_258:
        /* <DEDUP_REMOVED lines=9> */
.L_x_259:
        /* <DEDUP_REMOVED lines=9> */
.L_x_260:
        /* <DEDUP_REMOVED lines=9> */
.L_x_261:
        /* <DEDUP_REMOVED lines=9> */
.L_x_262:
        /* <DEDUP_REMOVED lines=9> */
.L_x_263:
        /* <DEDUP_REMOVED lines=9> */
.L_x_264:
        /* <DEDUP_REMOVED lines=9> */
.L_x_265:
        /* <DEDUP_REMOVED lines=9> */
.L_x_266:
        /* <DEDUP_REMOVED lines=9> */
.L_x_267:
        /* <DEDUP_REMOVED lines=9> */
.L_x_268:
        /* <DEDUP_REMOVED lines=9> */
.L_x_269:
        /* <DEDUP_REMOVED lines=9> */
.L_x_270:
        /* <DEDUP_REMOVED lines=9> */
.L_x_271:
[----:B------:R-:W1:Y:S01]  /*7fb0*/  SYNCS.PHASECHK.TRANS64.TRYWAIT P0, [R6+URZ], R3 ;  /* 0x00000003060075a7 */ /* 0x000e62000800017f */
[----:B------:R-:W-:-:S05]  /*7fc0*/  VIADD R0, R0, 0x1 ;  /* 0x0000000100007836 */ /* 0x000fca0000000000 */
[----:B------:R-:W-:-:S04]  /*7fd0*/  ISETP.NE.AND P1, PT, R0, 0x25, PT ;  /* 0x000000250000780c */ /* 0x000fc80003f25270 */
[----:B------:R-:W-:Y:S02]  /*7fe0*/  SEL R2, RZ, 0x1, P1 ;  /* 0x00000001ff027807 */ /* 0x000fe40000800000 */
[----:B------:R-:W-:Y:S02]  /*7ff0*/  SEL R0, R0, RZ, P1 ;  /* 0x000000ff00007207 */ /* 0x000fe40000800000 */
[----:B------:R-:W-:Y:S01]  /*8000*/  LOP3.LUT R2, R9, R2, RZ, 0x3c, !PT ;  /* 0x0000000209027212 */ /* 0x000fe200078e3cff */
[----:B-1----:R-:W-:Y:S06]  /*8010*/  @!P0 BRA `(.L_x_226) ;  /* 0x0000000c008c8947 */ /* 0x002fec0003800000 */
.L_x_272:
[----:B------:R-:W-:Y:S01]  /*8020*/  IMAD R5, R0, 0x8, R5 ;  /* 0x0000000800057824 */ /* 0x000fe200078e0205 */
[----:B------:R-:W-:-:S07]  /*8030*/  SHF.L.U32 R0, R2, 0x1f, RZ ;  /* 0x0000001f02007819 */ /* 0x000fce00000006ff */
.L_x_227:
[----:B---3--:R3:W4:Y:S02]  /*8040*/  SYNCS.PHASECHK.TRANS64.TRYWAIT P0, [R5+URZ], R0 ;  /* 0x00000000050075a7 */ /* 0x008724000800017f */
[----:B----4-:R-:W-:Y:S05]  /*8050*/  @!P0 NANOSLEEP.SYNCS 0x989680 ;  /* 0x009896800000895d */ /* 0x010fea0003900000 */
[----:B------:R-:W4:Y:S02]  /*8060*/  @!P0 SYNCS.PHASECHK.TRANS64 P0, [R5+URZ], R0 ;  /* 0x00000000050085a7 */ /* 0x000f24000800007f */
[----:B----4-:R-:W-:Y:S05]  /*8070*/  @!P0 BRA `(.L_x_227) ;  /* 0xfffffffc00f08947 */ /* 0x010fea000383ffff */
.L_x_189:
[----:B------:R-:W-:Y:S05]  /*8080*/  BSYNC B0 ;  /* 0x0000000000007941 */ /* 0x000fea0003800000 */
.L_x_188:
[----:B------:R-:W-:Y:S05]  /*8090*/  EXIT ;  /* 0x000000000000794d */ /* 0x000fea0003800000 */
.L_x_20:
[----:B-1----:R-:W-:-:S04]  /*80a0*/  IMAD.U32 R3, RZ, RZ, UR43 ;  /* 0x0000002bff037e24 */ /* 0x002fc8000f8e00ff */
[----:B------:R1:W2:Y:S03]  /*80b0*/  SYNCS.PHASECHK.TRANS64.TRYWAIT P0, [R3+URZ+-0x8], R0 ;  /* 0xfffff800030075a7 */ /* 0x0002a6000800017f */
[----:B--2---:R-:W-:Y:S05]  /*80c0*/  @!P0 NANOSLEEP.SYNCS 0x989680 ;  /* 0x009896800000895d */ /* 0x004fea0003900000 */
[----:B------:R-:W2:Y:S02]  /*80d0*/  @!P0 SYNCS.PHASECHK.TRANS64 P0, [R3+URZ+-0x8], R0 ;  /* 0xfffff800030085a7 */ /* 0x000ea4000800007f */
[----:B--2---:R-:W-:Y:S05]  /*80e0*/  @!P0 BRA `(.L_x_20) ;  /* 0xfffffffc00ec8947 */ /* 0x004fea000383ffff */
[----:B------:R-:W-:Y:S05]  /*80f0*/  BRA `(.L_x_228) ;  /* 0xffffff9800b07947 */ /* 0x000fea000383ffff */
.L_x_25:
[----:B--2---:R2:W3:Y:S02]  /*8100*/  SYNCS.PHASECHK.TRANS64.TRYWAIT P1, [R3+URZ], R0 ;  /* 0x00000000030075a7 */ /* 0x0044e4000802017f */
[----:B---3--:R-:W-:Y:S05]  /*8110*/  @!P1 NANOSLEEP.SYNCS 0x989680 ;  /* 0x009896800000995d */ /* 0x008fea0003900000 */
[----:B------:R-:W3:Y:S02]  /*8120*/  @!P1 SYNCS.PHASECHK.TRANS64 P1, [R3+URZ], R0 ;  /* 0x00000000030095a7 */ /* 0x000ee4000802007f */
[----:B---3--:R-:W-:Y:S05]  /*8130*/  @!P1 BRA `(.L_x_25) ;  /* 0xfffffffc00f09947 */ /* 0x008fea000383ffff */
[----:B------:R-:W-:Y:S05]  /*8140*/  BRA `(.L_x_24) ;  /* 0xffffff9c00207947 */ /* 0x000fea000383ffff */
.L_x_30:
[----:B--2---:R-:W-:-:S04]  /*8150*/  IMAD.U32 R5, RZ, RZ, UR4 ;  /* 0x00000004ff057e24 */ /* 0x004fc8000f8e00ff */
[----:B------:R2:W3:Y:S03]  /*8160*/  SYNCS.PHASECHK.TRANS64.TRYWAIT P1, [R5+URZ], R4 ;  /* 0x00000004050075a7 */ /* 0x0004e6000802017f */
[----:B---3--:R-:W-:Y:S05]  /*8170*/  @!P1 NANOSLEEP.SYNCS 0x989680 ;  /* 0x009896800000995d */ /* 0x008fea0003900000 */
[----:B------:R-:W3:Y:S02]  /*8180*/  @!P1 SYNCS.PHASECHK.TRANS64 P1, [R5+URZ], R4 ;  /* 0x00000004050095a7 */ /* 0x000ee4000802007f */
[----:B---3--:R-:W-:Y:S05]  /*8190*/  @!P1 BRA `(.L_x_30) ;  /* 0xfffffffc00ec9947 */ /* 0x008fea000383ffff */
[----:B------:R-:W-:Y:S05]  /*81a0*/  BRA `(.L_x_29) ;  /* 0xffffff9c007c7947 */ /* 0x000fea000383ffff */
.L_x_38:
[----:B0-----:R-:W-:-:S04]  /*81b0*/  IMAD.U32 R3, RZ, RZ, UR43 ;  /* 0x0000002bff037e24 */ /* 0x001fc8000f8e00ff */
[----:B------:R0:W1:Y:S03]  /*81c0*/  SYNCS.PHASECHK.TRANS64.TRYWAIT P0, [R3+URZ+0x8], R0 ;  /* 0x00000800030075a7 */ /* 0x000066000800017f */
[----:B-1----:R-:W-:Y:S05]  /*81d0*/  @!P0 NANOSLEEP.SYNCS 0x989680 ;  /* 0x009896800000895d */ /* 0x002fea0003900000 */
[----:B------:R-:W1:Y:S02]  /*81e0*/  @!P0 SYNCS.PHASECHK.TRANS64 P0, [R3+URZ+0x8], R0 ;  /* 0x00000800030085a7 */ /* 0x000e64000800007f */
[----:B-1----:R-:W-:Y:S05]  /*81f0*/  @!P0 BRA `(.L_x_38) ;  /* 0xfffffffc00ec8947 */ /* 0x002fea000383ffff */
[----:B------:R-:W-:Y:S05]  /*8200*/  BRA `(.L_x_229) ;  /* 0xffffffa0007c7947 */ /* 0x000fea000383ffff */
.L_x_175:
[----:B------:R-:W-:Y:S01]  /*8210*/  BSSY B1, `(.L_x_230) ;  /* 0x0000006000017945 */ /* 0x000fe20003800000 */
[----:B------:R-:W-:-:S07]  /*8220*/  IMAD.MOV.U32 R15, RZ, RZ, -0x1 ;  /* 0xffffffffff0f7424 */ /* 0x000fce00078e00ff */
[----:B--2--5:R-:W-:Y:S05]  /*8230*/  WARPSYNC.COLLECTIVE R15, `(.L_x_231) ;  /* 0x000000000f0c7348 */ /* 0x024fea0003c00000 */
[----:B------:R-:W-:Y:S02]  /*8240*/  ELECT P6, UR62, PT ;  /* 0x00000000003e782f */ /* 0x000fe400038c0000 */
[----:B------:R-:W-:Y:S01]  /*8250*/  MOV R14, UR62 ;  /* 0x0000003e000e7c02 */ /* 0x000fe20008000f00 */
[----:B--2--5:R-:W-:Y:S10]  /*8260*/  ENDCOLLECTIVE ;  /* 0x000000000000791b */ /* 0x024ff40003800000 */
.L_x_231:
[----:B------:R-:W-:Y:S05]  /*8270*/  BSYNC B1 ;  /* 0x0000000000017941 */ /* 0x000fea0003800000 */
.L_x_230:
[----:B------:R-:W-:Y:S05]  /*8280*/  BRA `(.L_x_232) ;  /* 0xffffffdc004c7947 */ /* 0x000fea000383ffff */
.L_x_178:
[----:B0-----:R0:W1:Y:S02]  /*8290*/  SYNCS.PHASECHK.TRANS64.TRYWAIT P1, [R15+URZ+0x128], R6 ;  /* 0x000128060f0075a7 */ /* 0x001064000802017f */
[----:B-1----:R-:W-:Y:S05]  /*82a0*/  @!P1 NANOSLEEP.SYNCS 0x989680 ;  /* 0x009896800000995d */ /* 0x002fea0003900000 */
[----:B------:R-:W1:Y:S02]  /*82b0*/  @!P1 SYNCS.PHASECHK.TRANS64 P1, [R15+URZ+0x128], R6 ;  /* 0x000128060f0095a7 */ /* 0x000e64000802007f */
[----:B-1----:R-:W-:Y:S05]  /*82c0*/  @!P1 BRA `(.L_x_178) ;  /* 0xfffffffc00f09947 */ /* 0x002fea000383ffff */
[----:B------:R-:W-:Y:S05]  /*82d0*/  BRA `(.L_x_233) ;  /* 0xffffffdc00887947 */ /* 0x000fea000383ffff */
.L_x_187:
[----:B------:R-:W-:Y:S01]  /*82e0*/  BSSY B0, `(.L_x_234) ;  /* 0x0000006000007945 */ /* 0x000fe20003800000 */
[----:B------:R-:W-:-:S07]  /*82f0*/  IMAD.MOV.U32 R15, RZ, RZ, -0x1 ;  /* 0xffffffffff0f7424 */ /* 0x000fce00078e00ff */
[----:B--2--5:R-:W-:Y:S05]  /*8300*/  WARPSYNC.COLLECTIVE R15, `(.L_x_235) ;  /* 0x000000000f0c7348 */ /* 0x024fea0003c00000 */
[----:B------:R-:W-:Y:S02]  /*8310*/  ELECT P6, UR62, PT ;  /* 0x00000000003e782f */ /* 0x000fe400038c0000 */
[----:B------:R-:W-:Y:S01]  /*8320*/  MOV R14, UR62 ;  /* 0x0000003e000e7c02 */ /* 0x000fe20008000f00 */
[----:B--2--5:R-:W-:Y:S10]  /*8330*/  ENDCOLLECTIVE ;  /* 0x000000000000791b */ /* 0x024ff40003800000 */
.L_x_235:
[----:B------:R-:W-:Y:S05]  /*8340*/  BSYNC B0 ;  /* 0x0000000000007941 */ /* 0x000fea0003800000 */
.L_x_234:
[----:B------:R-:W-:Y:S05]  /*8350*/  BRA `(.L_x_236) ;  /* 0xffffffe400f87947 */ /* 0x000fea000383ffff */
.L_x_191:
[----:B0-----:R0:W1:Y:S02]  /*8360*/  SYNCS.PHASECHK.TRANS64.TRYWAIT P0, [R7+URZ], R2 ;  /* 0x00000002070075a7 */ /* 0x001064000800017f */
[----:B-1----:R-:W-:Y:S05]  /*8370*/  @!P0 NANOSLEEP.SYNCS 0x989680 ;  /* 0x009896800000895d */ /* 0x002fea0003900000 */
[----:B------:R-:W1:Y:S02]  /*8380*/  @!P0 SYNCS.PHASECHK.TRANS64 P0, [R7+URZ], R2 ;  /* 0x00000002070085a7 */ /* 0x000e64000800007f */
[----:B-1----:R-:W-:Y:S05]  /*8390*/  @!P0 BRA `(.L_x_191) ;  /* 0xfffffffc00f08947 */ /* 0x002fea000383ffff */
[----:B------:R-:W-:Y:S05]  /*83a0*/  BRA `(.L_x_237) ;  /* 0xffffffe800387947 */ /* 0x000fea000383ffff */
.L_x_192:
[----:B0-----:R0:W1:Y:S02]  /*83b0*/  SYNCS.PHASECHK.TRANS64.TRYWAIT P0, [R6+URZ], R3 ;  /* 0x00000003060075a7 */ /* 0x001064000800017f */
[----:B-1----:R-:W-:Y:S05]  /*83c0*/  @!P0 NANOSLEEP.SYNCS 0x989680 ;  /* 0x009896800000895d */ /* 0x002fea0003900000 */
[----:B------:R-:W1:Y:S02]  /*83d0*/  @!P0 SYNCS.PHASECHK.TRANS64 P0, [R6+URZ], R3 ;  /* 0x00000003060085a7 */ /* 0x000e64000800007f */
[----:B-1----:R-:W-:Y:S05]  /*83e0*/  @!P0 BRA `(.L_x_192) ;  /* 0xfffffffc00f08947 */ /* 0x002fea000383ffff */
[----:B------:R-:W-:Y:S05]  /*83f0*/  BRA `(.L_x_238) ;  /* 0xffffffe800487947 */ /* 0x000fea000383ffff */
.L_x_193:
[----:B0-----:R0:W1:Y:S02]  /*8400*/  SYNCS.PHASECHK.TRANS64.TRYWAIT P0, [R7+URZ], R4 ;  /* 0x00000004070075a7 */ /* 0x001064000800017f */
[----:B-1----:R-:W-:Y:S05]  /*8410*/  @!P0 NANOSLEEP.SYNCS 0x989680 ;  /* 0x009896800000895d */ /* 0x002fea0003900000 */
[----:B------:R-:W1:Y:S02]  /*8420*/  @!P0 SYNCS.PHASECHK.TRANS64 P0, [R7+URZ], R4 ;  /* 0x00000004070085a7 */ /* 0x000e64000800007f */
[----:B-1----:R-:W-:Y:S05]  /*8430*/  @!P0 BRA `(.L_x_193) ;  /* 0xfffffffc00f08947 */ /* 0x002fea000383ffff */
[----:B------:R-:W-:Y:S05]  /*8440*/  BRA `(.L_x_239) ;  /* 0xffffffe800587947 */ /* 0x000fea000383ffff */
.L_x_194:
[----:B0-----:R0:W1:Y:S02]  /*8450*/  SYNCS.PHASECHK.TRANS64.TRYWAIT P0, [R6+URZ], R3 ;  /* 0x00000003060075a7 */ /* 0x001064000800017f */
[----:B-1----:R-:W-:Y:S05]  /*8460*/  @!P0 NANOSLEEP.SYNCS 0x989680 ;  /* 0x009896800000895d */ /* 0x002fea0003900000 */
[----:B------:R-:W1:Y:S02]  /*8470*/  @!P0 SYNCS.PHASECHK.TRANS64 P0, [R6+URZ], R3 ;  /* 0x00000003060085a7 */ /* 0x000e64000800007f */
[----:B-1----:R-:W-:Y:S05]  /*8480*/  @!P0 BRA `(.L_x_194) ;  /* 0xfffffffc00f08947 */ /* 0x002fea000383ffff */
[----:B------:R-:W-:Y:S05]  /*8490*/  BRA `(.L_x_240) ;  /* 0xffffffe800687947 */ /* 0x000fea000383ffff */
.L_x_195:
[----:B0-----:R0:W1:Y:S02]  /*84a0*/  SYNCS.PHASECHK.TRANS64.TRYWAIT P0, [R7+URZ], R4 ;  /* 0x00000004070075a7 */ /* 0x001064000800017f */
[----:B-1----:R-:W-:Y:S05]  /*84b0*/  @!P0 NANOSLEEP.SYNCS 0x989680 ;  /* 0x009896800000895d */ /* 0x002fea0003900000 */
[----:B------:R-:W1:Y:S02]  /*84c0*/  @!P0 SYNCS.PHASECHK.TRANS64 P0, [R7+URZ], R4 ;  /* 0x00000004070085a7 */ /* 0x000e64000800007f */
[----:B-1----:R-:W-:Y:S05]  /*84d0*/  @!P0 BRA `(.L_x_195) ;  /* 0xfffffffc00f08947 */ /* 0x002fea000383ffff */
[----:B------:R-:W-:Y:S05]  /*84e0*/  BRA `(.L_x_241) ;  /* 0xffffffe800787947 */ /* 0x000fea000383ffff */
.L_x_196:
[----:B0-----:R0:W1:Y:S02]  /*84f0*/  SYNCS.PHASECHK.TRANS64.TRYWAIT P0, [R6+URZ], R3 ;  /* 0x00000003060075a7 */ /* 0x001064000800017f */
[----:B-1----:R-:W-:Y:S05]  /*8500*/  @!P0 NANOSLEEP.SYNCS 0x989680 ;  /* 0x009896800000895d */ /* 0x002fea0003900000 */
[----:B------:R-:W1:Y:S02]  /*8510*/  @!P0 SYNCS.PHASECHK.TRANS64 P0, [R6+URZ], R3 ;  /* 0x00000003060085a7 */ /* 0x000e64000800007f */
[----:B-1----:R-:W-:Y:S05]  /*8520*/  @!P0 BRA `(.L_x_196) ;  /* 0xfffffffc00f08947 */ /* 0x002fea000383ffff */
[----:B------:R-:W-:Y:S05]  /*8530*/  BRA `(.L_x_242) ;  /* 0xffffffe800887947 */ /* 0x000fea000383ffff */
.L_x_197:
[----:B0-----:R0:W1:Y:S02]  /*8540*/  SYNCS.PHASECHK.TRANS64.TRYWAIT P0, [R7+URZ], R4 ;  /* 0x00000004070075a7 */ /* 0x001064000800017f */
[----:B-1----:R-:W-:Y:S05]  /*8550*/  @!P0 NANOSLEEP.SYNCS 0x989680 ;  /* 0x009896800000895d */ /* 0x002fea0003900000 */
[----:B------:R-:W1:Y:S02]  /*8560*/  @!P0 SYNCS.PHASECHK.TRANS64 P0, [R7+URZ], R4 ;  /* 0x00000004070085a7 */ /* 0x000e64000800007f */
[----:B-1----:R-:W-:Y:S05]  /*8570*/  @!P0 BRA `(.L_x_197) ;  /* 0xfffffffc00f08947 */ /* 0x002fea000383ffff */
[----:B------:R-:W-:Y:S05]  /*8580*/  BRA `(.L_x_243) ;  /* 0xffffffe800987947 */ /* 0x000fea000383ffff */
.L_x_198:
[----:B0-----:R0:W1:Y:S02]  /*8590*/  SYNCS.PHASECHK.TRANS64.TRYWAIT P0, [R6+URZ], R3 ;  /* 0x00000003060075a7 */ /* 0x001064000800017f */
[----:B-1----:R-:W-:Y:S05]  /*85a0*/  @!P0 NANOSLEEP.SYNCS 0x989680 ;  /* 0x009896800000895d */ /* 0x002fea0003900000 */
[----:B------:R-:W1:Y:S02]  /*85b0*/  @!P0 SYNCS.PHASECHK.TRANS64 P0, [R6+URZ], R3 ;  /* 0x00000003060085a7 */ /* 0x000e64000800007f */
[----:B-1----:R-:W-:Y:S05]  /*85c0*/  @!P0 BRA `(.L_x_198) ;  /* 0xfffffffc00f08947 */ /* 0x002fea000383ffff */
[----:B------:R-:W-:Y:S05]  /*85d0*/  BRA `(.L_x_244) ;  /* 0xffffffe800a87947 */ /* 0x000fea000383ffff */
.L_x_199:
[----:B0-----:R0:W1:Y:S02]  /*85e0*/  SYNCS.PHASECHK.TRANS64.TRYWAIT P0, [R7+URZ], R4 ;  /* 0x00000004070075a7 */ /* 0x001064000800017f */
[----:B-1----:R-:W-:Y:S05]  /*85f0*/  @!P0 NANOSLEEP.SYNCS 0x989680 ;  /* 0x009896800000895d */ /* 0x002fea0003900000 */
[----:B------:R-:W1:Y:S02]  /*8600*/  @!P0 SYNCS.PHASECHK.TRANS64 P0, [R7+URZ], R4 ;  /* 0x00000004070085a7 */ /* 0x000e64000800007f */
[----:B-1----:R-:W-:Y:S05]  /*8610*/  @!P0 BRA `(.L_x_199) ;  /* 0xfffffffc00f08947 */ /* 0x002fea000383ffff */
[----:B------:R-:W-:Y:S05]  /*8620*/  BRA `(.L_x_245) ;  /* 0xffffffe800b87947 */ /* 0x000fea000383ffff */
.L_x_200:
[----:B0-----:R0:W1:Y:S02]  /*8630*/  SYNCS.PHASECHK.TRANS64.TRYWAIT P0, [R6+URZ], R3 ;  /* 0x00000003060075a7 */ /* 0x001064000800017f */
[----:B-1----:R-:W-:Y:S05]  /*8640*/  @!P0 NANOSLEEP.SYNCS 0x989680 ;  /* 0x009896800000895d */ /* 0x002fea0003900000 */
[----:B------:R-:W1:Y:S02]  /*8650*/  @!P0 SYNCS.PHASECHK.TRANS64 P0, [R6+URZ], R3 ;  /* 0x00000003060085a7 */ /* 0x000e64000800007f */
[----:B-1----:R-:W-:Y:S05]  /*8660*/  @!P0 BRA `(.L_x_200) ;  /* 0xfffffffc00f08947 */ /* 0x002fea000383ffff */
[----:B------:R-:W-:Y:S05]  /*8670*/  BRA `(.L_x_246) ;  /* 0xffffffe800c87947 */ /* 0x000fea000383ffff */
.L_x_201:
[----:B0-----:R0:W1:Y:S02]  /*8680*/  SYNCS.PHASECHK.TRANS64.TRYWAIT P0, [R7+URZ], R4 ;  /* 0x00000004070075a7 */ /* 0x001064000800017f */
[----:B-1----:R-:W-:Y:S05]  /*8690*/  @!P0 NANOSLEEP.SYNCS 0x989680 ;  /* 0x009896800000895d */ /* 0x002fea0003900000 */
[----:B------:R-:W1:Y:S02]  /*86a0*/  @!P0 SYNCS.PHASECHK.TRANS64 P0, [R7+URZ], R4 ;  /* 0x00000004070085a7 */ /* 0x000e64000800007f */
[----:B-1----:R-:W-:Y:S05]  /*86b0*/  @!P0 BRA `(.L_x_201) ;  /* 0xfffffffc00f08947 */ /* 0x002fea000383ffff */
[----:B------:R-:W-:Y:S05]  /*86c0*/  BRA `(.L_x_247) ;  /* 0xffffffe800d87947 */ /* 0x000fea000383ffff */
.L_x_202:
[----:B0-----:R0:W1:Y:S02]  /*86d0*/  SYNCS.PHASECHK.TRANS64.TRYWAIT P0, [R6+URZ], R3 ;  /* 0x00000003060075a7 */ /* 0x001064000800017f */
[----:B-1----:R-:W-:Y:S05]  /*86e0*/  @!P0 NANOSLEEP.SYNCS 0x989680 ;  /* 0x009896800000895d */ /* 0x002fea0003900000 */
[----:B------:R-:W1:Y:S02]  /*86f0*/  @!P0 SYNCS.PHASECHK.TRANS64 P0, [R6+URZ], R3 ;  /* 0x00000003060085a7 */ /* 0x000e64000800007f */
[----:B-1----:R-:W-:Y:S05]  /*8700*/  @!P0 BRA `(.L_x_202) ;  /* 0xfffffffc00f08947 */ /* 0x002fea000383ffff */
[----:B------:R-:W-:Y:S05]  /*8710*/  BRA `(.L_x_248) ;  /* 0xffffffe800e87947 */ /* 0x000fea000383ffff */
.L_x_203:
[----:B0-----:R0:W1:Y:S02]  /*8720*/  SYNCS.PHASECHK.TRANS64.TRYWAIT P0, [R7+URZ], R4 ;  /* 0x00000004070075a7 */ /* 0x001064000800017f */
[----:B-1----:R-:W-:Y:S05]  /*8730*/  @!P0 NANOSLEEP.SYNCS 0x989680 ;  /* 0x009896800000895d */ /* 0x002fea0003900000 */
[----:B------:R-:W1:Y:S02]  /*8740*/  @!P0 SYNCS.PHASECHK.TRANS64 P0, [R7+URZ], R4 ;  /* 0x00000004070085a7 */ /* 0x000e64000800007f */
[----:B-1----:R-:W-:Y:S05]  /*8750*/  @!P0 BRA `(.L_x_203) ;  /* 0xfffffffc00f08947 */ /* 0x002fea000383ffff */
[----:B------:R-:W-:Y:S05]  /*8760*/  BRA `(.L_x_249) ;  /* 0xffffffe800f87947 */ /* 0x000fea000383ffff */
.L_x_204:
[----:B0-----:R0:W1:Y:S02]  /*8770*/  SYNCS.PHASECHK.TRANS64.TRYWAIT P0, [R6+URZ], R3 ;  /* 0x00000003060075a7 */ /* 0x001064000800017f */
[----:B-1----:R-:W-:Y:S05]  /*8780*/  @!P0 NANOSLEEP.SYNCS 0x989680 ;  /* 0x009896800000895d */ /* 0x002fea0003900000 */
[----:B------:R-:W1:Y:S02]  /*8790*/  @!P0 SYNCS.PHASECHK.TRANS64 P0, [R6+URZ], R3 ;  /* 0x00000003060085a7 */ /* 0x000e64000800007f */
[----:B-1----:R-:W-:Y:S05]  /*87a0*/  @!P0 BRA `(.L_x_204) ;  /* 0xfffffffc00f08947 */ /* 0x002fea000383ffff */
[----:B------:R-:W-:Y:S05]  /*87b0*/  BRA `(.L_x_250) ;  /* 0xffffffec00087947 */ /* 0x000fea000383ffff */
.L_x_205:
[----:B0-----:R0:W1:Y:S02]  /*87c0*/  SYNCS.PHASECHK.TRANS64.TRYWAIT P0, [R7+URZ], R4 ;  /* 0x00000004070075a7 */ /* 0x001064000800017f */
[----:B-1----:R-:W-:Y:S05]  /*87d0*/  @!P0 NANOSLEEP.SYNCS 0x989680 ;  /* 0x009896800000895d */ /* 0x002fea0003900000 */
[----:B------:R-:W1:Y:S02]  /*87e0*/  @!P0 SYNCS.PHASECHK.TRANS64 P0, [R7+URZ], R4 ;  /* 0x00000004070085a7 */ /* 0x000e64000800007f */
[----:B-1----:R-:W-:Y:S05]  /*87f0*/  @!P0 BRA `(.L_x_205) ;  /* 0xfffffffc00f08947 */ /* 0x002fea000383ffff */
[----:B------:R-:W-:Y:S05]  /*8800*/  BRA `(.L_x_251) ;  /* 0xffffffec00187947 */ /* 0x000fea000383ffff */
.L_x_206:
[----:B0-----:R0:W1:Y:S02]  /*8810*/  SYNCS.PHASECHK.TRANS64.TRYWAIT P0, [R6+URZ], R3 ;  /* 0x00000003060075a7 */ /* 0x001064000800017f */
[----:B-1----:R-:W-:Y:S05]  /*8820*/  @!P0 NANOSLEEP.SYNCS 0x989680 ;  /* 0x009896800000895d */ /* 0x002fea0003900000 */
[----:B------:R-:W1:Y:S02]  /*8830*/  @!P0 SYNCS.PHASECHK.TRANS64 P0, [R6+URZ], R3 ;  /* 0x00000003060085a7 */ /* 0x000e64000800007f */
[----:B-1----:R-:W-:Y:S05]  /*8840*/  @!P0 BRA `(.L_x_206) ;  /* 0xfffffffc00f08947 */ /* 0x002fea000383ffff */
[----:B------:R-:W-:Y:S05]  /*8850*/  BRA `(.L_x_252) ;  /* 0xffffffec00287947 */ /* 0x000fea000383ffff */
.L_x_207:
[----:B0-----:R0:W1:Y:S02]  /*8860*/  SYNCS.PHASECHK.TRANS64.TRYWAIT P0, [R7+URZ], R4 ;  /* 0x00000004070075a7 */ /* 0x001064000800017f */
[----:B-1----:R-:W-:Y:S05]  /*8870*/  @!P0 NANOSLEEP.SYNCS 0x989680 ;  /* 0x009896800000895d */ /* 0x002fea0003900000 */
[----:B------:R-:W1:Y:S02]  /*8880*/  @!P0 SYNCS.PHASECHK.TRANS64 P0, [R7+URZ], R4 ;  /* 0x00000004070085a7 */ /* 0x000e64000800007f */
[----:B-1----:R-:W-:Y:S05]  /*8890*/  @!P0 BRA `(.L_x_207) ;  /* 0xfffffffc00f08947 */ /* 0x002fea000383ffff */
[----:B------:R-:W-:Y:S05]  /*88a0*/  BRA `(.L_x_253) ;  /* 0xffffffec00387947 */ /* 0x000fea000383ffff */
.L_x_208:
[----:B0-----:R0:W1:Y:S02]  /*88b0*/  SYNCS.PHASECHK.TRANS64.TRYWAIT P0, [R6+URZ], R3 ;  /* 0x00000003060075a7 */ /* 0x001064000800017f */
[----:B-1----:R-:W-:Y:S05]  /*88c0*/  @!P0 NANOSLEEP.SYNCS 0x989680 ;  /* 0x009896800000895d */ /* 0x002fea0003900000 */
[----:B------:R-:W1:Y:S02]  /*88d0*/  @!P0 SYNCS.PHASECHK.TRANS64 P0, [R6+URZ], R3 ;  /* 0x00000003060085a7 */ /* 0x000e64000800007f */
[----:B-1----:R-:W-:Y:S05]  /*88e0*/  @!P0 BRA `(.L_x_208) ;  /* 0xfffffffc00f08947 */ /* 0x002fea000383ffff */
[----:B------:R-:W-:Y:S05]  /*88f0*/  BRA `(.L_x_254) ;  /* 0xffffffec00487947 */ /* 0x000fea000383ffff */
.L_x_209:
[----:B0-----:R0:W1:Y:S02]  /*8900*/  SYNCS.PHASECHK.TRANS64.TRYWAIT P0, [R7+URZ], R4 ;  /* 0x00000004070075a7 */ /* 0x001064000800017f */
[----:B-1----:R-:W-:Y:S05]  /*8910*/  @!P0 NANOSLEEP.SYNCS 0x989680 ;  /* 0x009896800000895d */ /* 0x002fea0003900000 */
[----:B------:R-:W1:Y:S02]  /*8920*/  @!P0 SYNCS.PHASECHK.TRANS64 P0, [R7+URZ], R4 ;  /* 0x00000004070085a7 */ /* 0x000e64000800007f */
[----:B-1----:R-:W-:Y:S05]  /*8930*/  @!P0 BRA `(.L_x_209) ;  /* 0xfffffffc00f08947 */ /* 0x002fea000383ffff */
[----:B------:R-:W-:Y:S05]  /*8940*/  BRA `(.L_x_255) ;  /* 0xffffffec00587947 */ /* 0x000fea000383ffff */
.L_x_210:
[----:B0-----:R0:W1:Y:S02]  /*8950*/  SYNCS.PHASECHK.TRANS64.TRYWAIT P0, [R6+URZ], R3 ;  /* 0x00000003060075a7 */ /* 0x001064000800017f */
[----:B-1----:R-:W-:Y:S05]  /*8960*/  @!P0 NANOSLEEP.SYNCS 0x989680 ;  /* 0x009896800000895d */ /* 0x002fea0003900000 */
[----:B------:R-:W1:Y:S02]  /*8970*/  @!P0 SYNCS.PHASECHK.TRANS64 P0, [R6+URZ], R3 ;  /* 0x00000003060085a7 */ /* 0x000e64000800007f */
[----:B-1----:R-:W-:Y:S05]  /*8980*/  @!P0 BRA `(.L_x_210) ;  /* 0xfffffffc00f08947 */ /* 0x002fea000383ffff */
[----:B------:R-:W-:Y:S05]  /*8990*/  BRA `(.L_x_256) ;  /* 0xffffffec00687947 */ /* 0x000fea000383ffff */
.L_x_211:
[----:B0-----:R0:W1:Y:S02]  /*89a0*/  SYNCS.PHASECHK.TRANS64.TRYWAIT P0, [R7+URZ], R4 ;  /* 0x00000004070075a7 */ /* 0x001064000800017f */
[----:B-1----:R-:W-:Y:S05]  /*89b0*/  @!P0 NANOSLEEP.SYNCS 0x989680 ;  /* 0x009896800000895d */ /* 0x002fea0003900000 */
[----:B------:R-:W1:Y:S02]  /*89c0*/  @!P0 SYNCS.PHASECHK.TRANS64 P0, [R7+URZ], R4 ;  /* 0x00000004070085a7 */ /* 0x000e64000800007f */
[----:B-1----:R-:W-:Y:S05]  /*89d0*/  @!P0 BRA `(.L_x_211) ;  /* 0xfffffffc00f08947 */ /* 0x002fea000383ffff */
[----:B------:R-:W-:Y:S05]  /*89e0*/  BRA `(.L_x_257) ;  /* 0xffffffec00787947 */ /* 0x000fea000383ffff */
.L_x_212:
[----:B0-----:R0:W1:Y:S02]  /*89f0*/  SYNCS.PHASECHK.TRANS64.TRYWAIT P0, [R6+URZ], R3 ;  /* 0x00000003060075a7 */ /* 0x001064000800017f */
[----:B-1----:R-:W-:Y:S05]  /*8a00*/  @!P0 NANOSLEEP.SYNCS 0x989680 ;  /* 0x009896800000895d */ /* 0x002fea0003900000 */
[----:B------:R-:W1:Y:S02]  /*8a10*/  @!P0 SYNCS.PHASECHK.TRANS64 P0, [R6+URZ], R3 ;  /* 0x00000003060085a7 */ /* 0x000e64000800007f */
[----:B-1----:R-:W-:Y:S05]  /*8a20*/  @!P0 BRA `(.L_x_212) ;  /* 0xfffffffc00f08947 */ /* 0x002fea000383ffff */
[----:B------:R-:W-:Y:S05]  /*8a30*/  BRA `(.L_x_258) ;  /* 0xffffffec00887947 */ /* 0x000fea000383ffff */
.L_x_213:
[----:B0-----:R0:W1:Y:S02]  /*8a40*/  SYNCS.PHASECHK.TRANS64.TRYWAIT P0, [R7+URZ], R4 ;  /* 0x00000004070075a7 */ /* 0x001064000800017f */
[----:B-1----:R-:W-:Y:S05]  /*8a50*/  @!P0 NANOSLEEP.SYNCS 0x989680 ;  /* 0x009896800000895d */ /* 0x002fea0003900000 */
[----:B------:R-:W1:Y:S02]  /*8a60*/  @!P0 SYNCS.PHASECHK.TRANS64 P0, [R7+URZ], R4 ;  /* 0x00000004070085a7 */ /* 0x000e64000800007f */
[----:B-1----:R-:W-:Y:S05]  /*8a70*/  @!P0 BRA `(.L_x_213) ;  /* 0xfffffffc00f08947 */ /* 0x002fea000383ffff */
[----:B------:R-:W-:Y:S05]  /*8a80*/  BRA `(.L_x_259) ;  /* 0xffffffec00987947 */ /* 0x000fea000383ffff */
.L_x_214:
[----:B0-----:R0:W1:Y:S02]  /*8a90*/  SYNCS.PHASECHK.TRANS64.TRYWAIT P0, [R6+URZ], R3 ;  /* 0x00000003060075a7 */ /* 0x001064000800017f */
[----:B-1----:R-:W-:Y:S05]  /*8aa0*/  @!P0 NANOSLEEP.SYNCS 0x989680 ;  /* 0x009896800000895d */ /* 0x002fea0003900000 */
[----:B------:R-:W1:Y:S02]  /*8ab0*/  @!P0 SYNCS.PHASECHK.TRANS64 P0, [R6+URZ], R3 ;  /* 0x00000003060085a7 */ /* 0x000e64000800007f */
[----:B-1----:R-:W-:Y:S05]  /*8ac0*/  @!P0 BRA `(.L_x_214) ;  /* 0xfffffffc00f08947 */ /* 0x002fea000383ffff */
[----:B------:R-:W-:Y:S05]  /*8ad0*/  BRA `(.L_x_260) ;  /* 0xffffffec00a87947 */ /* 0x000fea000383ffff */
.L_x_215:
[----:B0-----:R0:W1:Y:S02]  /*8ae0*/  SYNCS.PHASECHK.TRANS64.TRYWAIT P0, [R7+URZ], R4 ;  /* 0x00000004070075a7 */ /* 0x001064000800017f */
[----:B-1----:R-:W-:Y:S05]  /*8af0*/  @!P0 NANOSLEEP.SYNCS 0x989680 ;  /* 0x009896800000895d */ /* 0x002fea0003900000 */
[----:B------:R-:W1:Y:S02]  /*8b00*/  @!P0 SYNCS.PHASECHK.TRANS64 P0, [R7+URZ], R4 ;  /* 0x00000004070085a7 */ /* 0x000e64000800007f */
[----:B-1----:R-:W-:Y:S05]  /*8b10*/  @!P0 BRA `(.L_x_215) ;  /* 0xfffffffc00f08947 */ /* 0x002fea000383ffff */
[----:B------:R-:W-:Y:S05]  /*8b20*/  BRA `(.L_x_261) ;  /* 0xffffffec00b87947 */ /* 0x000fea000383ffff */
.L_x_216:
[----:B0-----:R0:W1:Y:S02]  /*8b30*/  SYNCS.PHASECHK.TRANS64.TRYWAIT P0, [R6+URZ], R3 ;  /* 0x00000003060075a7 */ /* 0x001064000800017f */
[----:B-1----:R-:W-:Y:S05]  /*8b40*/  @!P0 NANOSLEEP.SYNCS 0x989680 ;  /* 0x009896800000895d */ /* 0x002fea0003900000 */
[----:B------:R-:W1:Y:S02]  /*8b50*/  @!P0 SYNCS.PHASECHK.TRANS64 P0, [R6+URZ], R3 ;  /* 0x00000003060085a7 */ /* 0x000e64000800007f */
[----:B-1----:R-:W-:Y:S05]  /*8b60*/  @!P0 BRA `(.L_x_216) ;  /* 0xfffffffc00f08947 */ /* 0x002fea000383ffff */
[----:B------:R-:W-:Y:S05]  /*8b70*/  BRA `(.L_x_262) ;  /* 0xffffffec00c87947 */ /* 0x000fea000383ffff */
.L_x_217:
[----:B0-----:R0:W1:Y:S02]  /*8b80*/  SYNCS.PHASECHK.TRANS64.TRYWAIT P0, [R7+URZ], R4 ;  /* 0x00000004070075a7 */ /* 0x001064000800017f */
[----:B-1----:R-:W-:Y:S05]  /*8b90*/  @!P0 NANOSLEEP.SYNCS 0x989680 ;  /* 0x009896800000895d */ /* 0x002fea0003900000 */
[----:B------:R-:W1:Y:S02]  /*8ba0*/  @!P0 SYNCS.PHASECHK.TRANS64 P0, [R7+URZ], R4 ;  /* 0x00000004070085a7 */ /* 0x000e64000800007f */
[----:B-1----:R-:W-:Y:S05]  /*8bb0*/  @!P0 BRA `(.L_x_217) ;  /* 0xfffffffc00f08947 */ /* 0x002fea000383ffff */
[----:B------:R-:W-:Y:S05]  /*8bc0*/  BRA `(.L_x_263) ;  /* 0xffffffec00d87947 */ /* 0x000fea000383ffff */
.L_x_218:
[----:B0-----:R0:W1:Y:S02]  /*8bd0*/  SYNCS.PHASECHK.TRANS64.TRYWAIT P0, [R6+URZ], R3 ;  /* 0x00000003060075a7 */ /* 0x001064000800017f */
[----:B-1----:R-:W-:Y:S05]  /*8be0*/  @!P0 NANOSLEEP.SYNCS 0x989680 ;  /* 0x009896800000895d */ /* 0x002fea0003900000 */
[----:B------:R-:W1:Y:S02]  /*8bf0*/  @!P0 SYNCS.PHASECHK.TRANS64 P0, [R6+URZ], R3 ;  /* 0x00000003060085a7 */ /* 0x000e64000800007f */
[----:B-1----:R-:W-:Y:S05]  /*8c00*/  @!P0 BRA `(.L_x_218) ;  /* 0xfffffffc00f08947 */ /* 0x002fea000383ffff */
[----:B------:R-:W-:Y:S05]  /*8c10*/  BRA `(.L_x_264) ;  /* 0xffffffec00e87947 */ /* 0x000fea000383ffff */
.L_x_219:
[----:B0-----:R0:W1:Y:S02]  /*8c20*/  SYNCS.PHASECHK.TRANS64.TRYWAIT P0, [R7+URZ], R4 ;  /* 0x00000004070075a7 */ /* 0x001064000800017f */
[----:B-1----:R-:W-:Y:S05]  /*8c30*/  @!P0 NANOSLEEP.SYNCS 0x989680 ;  /* 0x009896800000895d */ /* 0x002fea0003900000 */
[----:B------:R-:W1:Y:S02]  /*8c40*/  @!P0 SYNCS.PHASECHK.TRANS64 P0, [R7+URZ], R4 ;  /* 0x00000004070085a7 */ /* 0x000e64000800007f */
[----:B-1----:R-:W-:Y:S05]  /*8c50*/  @!P0 BRA `(.L_x_219) ;  /* 0xfffffffc00f08947 */ /* 0x002fea000383ffff */
[----:B------:R-:W-:Y:S05]  /*8c60*/  BRA `(.L_x_265) ;  /* 0xffffffec00f87947 */ /* 0x000fea000383ffff */
.L_x_220:
[----:B0-----:R0:W1:Y:S02]  /*8c70*/  SYNCS.PHASECHK.TRANS64.TRYWAIT P0, [R6+URZ], R3 ;  /* 0x00000003060075a7 */ /* 0x001064000800017f */
[----:B-1----:R-:W-:Y:S05]  /*8c80*/  @!P0 NANOSLEEP.SYNCS 0x989680 ;  /* 0x009896800000895d */ /* 0x002fea0003900000 */
[----:B------:R-:W1:Y:S02]  /*8c90*/  @!P0 SYNCS.PHASECHK.TRANS64 P0, [R6+URZ], R3 ;  /* 0x00000003060085a7 */ /* 0x000e64000800007f */
[----:B-1----:R-:W-:Y:S05]  /*8ca0*/  @!P0 BRA `(.L_x_220) ;  /* 0xfffffffc00f08947 */ /* 0x002fea000383ffff */
[----:B------:R-:W-:Y:S05]  /*8cb0*/  BRA `(.L_x_266) ;  /* 0xfffffff000087947 */ /* 0x000fea000383ffff */
.L_x_221:
[----:B0-----:R0:W1:Y:S02]  /*8cc0*/  SYNCS.PHASECHK.TRANS64.TRYWAIT P0, [R7+URZ], R4 ;  /* 0x00000004070075a7 */ /* 0x001064000800017f */
[----:B-1----:R-:W-:Y:S05]  /*8cd0*/  @!P0 NANOSLEEP.SYNCS 0x989680 ;  /* 0x009896800000895d */ /* 0x002fea0003900000 */
[----:B------:R-:W1:Y:S02]  /*8ce0*/  @!P0 SYNCS.PHASECHK.TRANS64 P0, [R7+URZ], R4 ;  /* 0x00000004070085a7 */ /* 0x000e64000800007f */
[----:B-1----:R-:W-:Y:S05]  /*8cf0*/  @!P0 BRA `(.L_x_221) ;  /* 0xfffffffc00f08947 */ /* 0x002fea000383ffff */
[----:B------:R-:W-:Y:S05]  /*8d00*/  BRA `(.L_x_267) ;  /* 0xfffffff000187947 */ /* 0x000fea000383ffff */
.L_x_222:
[----:B0-----:R0:W1:Y:S02]  /*8d10*/  SYNCS.PHASECHK.TRANS64.TRYWAIT P0, [R6+URZ], R3 ;  /* 0x00000003060075a7 */ /* 0x001064000800017f */
[----:B-1----:R-:W-:Y:S05]  /*8d20*/  @!P0 NANOSLEEP.SYNCS 0x989680 ;  /* 0x009896800000895d */ /* 0x002fea0003900000 */
[----:B------:R-:W1:Y:S02]  /*8d30*/  @!P0 SYNCS.PHASECHK.TRANS64 P0, [R6+URZ], R3 ;  /* 0x00000003060085a7 */ /* 0x000e64000800007f */
[----:B-1----:R-:W-:Y:S05]  /*8d40*/  @!P0 BRA `(.L_x_222) ;  /* 0xfffffffc00f08947 */ /* 0x002fea000383ffff */
[----:B------:R-:W-:Y:S05]  /*8d50*/  BRA `(.L_x_268) ;  /* 0xfffffff000287947 */ /* 0x000fea000383ffff */
.L_x_223:
[----:B0-----:R0:W1:Y:S02]  /*8d60*/  SYNCS.PHASECHK.TRANS64.TRYWAIT P0, [R7+URZ], R4 ;  /* 0x00000004070075a7 */ /* 0x001064000800017f */
[----:B-1----:R-:W-:Y:S05]  /*8d70*/  @!P0 NANOSLEEP.SYNCS 0x989680 ;  /* 0x009896800000895d */ /* 0x002fea0003900000 */
[----:B------:R-:W1:Y:S02]  /*8d80*/  @!P0 SYNCS.PHASECHK.TRANS64 P0, [R7+URZ], R4 ;  /* 0x00000004070085a7 */ /* 0x000e64000800007f */
[----:B-1----:R-:W-:Y:S05]  /*8d90*/  @!P0 BRA `(.L_x_223) ;  /* 0xfffffffc00f08947 */ /* 0x002fea000383ffff */
[----:B------:R-:W-:Y:S05]  /*8da0*/  BRA `(.L_x_269) ;  /* 0xfffffff000387947 */ /* 0x000fea000383ffff */
.L_x_224:
[----:B0-----:R0:W1:Y:S02]  /*8db0*/  SYNCS.PHASECHK.TRANS64.TRYWAIT P0, [R6+URZ], R3 ;  /* 0x00000003060075a7 */ /* 0x001064000800017f */
[----:B-1----:R-:W-:Y:S05]  /*8dc0*/  @!P0 NANOSLEEP.SYNCS 0x989680 ;  /* 0x009896800000895d */ /* 0x002fea0003900000 */
[----:B------:R-:W1:Y:S02]  /*8dd0*/  @!P0 SYNCS.PHASECHK.TRANS64 P0, [R6+URZ], R3 ;  /* 0x00000003060085a7 */ /* 0x000e64000800007f */
[----:B-1----:R-:W-:Y:S05]  /*8de0*/  @!P0 BRA `(.L_x_224) ;  /* 0xfffffffc00f08947 */ /* 0x002fea000383ffff */
[----:B------:R-:W-:Y:S05]  /*8df0*/  BRA `(.L_x_270) ;  /* 0xfffffff000487947 */ /* 0x000fea000383ffff */
.L_x_225:
[----:B0-----:R0:W1:Y:S02]  /*8e00*/  SYNCS.PHASECHK.TRANS64.TRYWAIT P0, [R7+URZ], R4 ;  /* 0x00000004070075a7 */ /* 0x001064000800017f */
[----:B-1----:R-:W-:Y:S05]  /*8e10*/  @!P0 NANOSLEEP.SYNCS 0x989680 ;  /* 0x009896800000895d */ /* 0x002fea0003900000 */
[----:B------:R-:W1:Y:S02]  /*8e20*/  @!P0 SYNCS.PHASECHK.TRANS64 P0, [R7+URZ], R4 ;  /* 0x00000004070085a7 */ /* 0x000e64000800007f */
[----:B-1----:R-:W-:Y:S05]  /*8e30*/  @!P0 BRA `(.L_x_225) ;  /* 0xfffffffc00f08947 */ /* 0x002fea000383ffff */
[----:B------:R-:W-:Y:S05]  /*8e40*/  BRA `(.L_x_271) ;  /* 0xfffffff000587947 */ /* 0x000fea000383ffff */
.L_x_226:
[----:B-1----:R1:W3:Y:S02]  /*8e50*/  SYNCS.PHASECHK.TRANS64.TRYWAIT P0, [R6+URZ], R3 ;  /* 0x00000003060075a7 */ /* 0x0022e4000800017f */
[----:B---3--:R-:W-:Y:S05]  /*8e60*/  @!P0 NANOSLEEP.SYNCS 0x989680 ;  /* 0x009896800000895d */ /* 0x008fea0003900000 */
[----:B------:R-:W3:Y:S02]  /*8e70*/  @!P0 SYNCS.PHASECHK.TRANS64 P0, [R6+URZ], R3 ;  /* 0x00000003060085a7 */ /* 0x000ee4000800007f */
[----:B---3--:R-:W-:Y:S05]  /*8e80*/  @!P0 BRA `(.L_x_226) ;  /* 0xfffffffc00f08947 */ /* 0x008fea000383ffff */
[----:B------:R-:W-:Y:S05]  /*8e90*/  BRA `(.L_x_272) ;  /* 0xfffffff000607947 */ /* 0x000fea000383ffff */
.L_x_273:
[----:B------:R-:W-:-:S00]  /*8ea0*/  BRA `(.L_x_273) ;  /* 0xfffffffc00fc7947 */ /* 0x000fc0000383ffff */
[----:B------:R-:W-:-:S00]  /*8eb0*/  NOP ;  /* 0x0000000000007918 */ /* 0x000fc00000000000 */
        /* <DEDUP_REMOVED lines=12> */
.L_x_274:


//--------------------- .nv.global.init           --------------------------
	.section	.nv.global.init,"aw",@progbits
.nv.global.init:
	.type		$str$22,@object
	.size		$str$22,($str$23 - $str$22)
$str$22:
        /*0000*/ 	.byte	0x6b, 0x5f, 0x74, 0x69, 0x6c, 0x65, 0x5f, 0x63, 0x6f, 0x75, 0x6e, 0x74, 0x20, 0x3e, 0x3d, 0x20
        /*0010*/ 	.byte	0x31, 0x00
	.type		$str$23,@object
	.size		$str$23,(__unnamed_1 - $str$23)
$str$23:
        /*0012*/ 	.byte	0x2f, 0x74, 0x6d, 0x70, 0x2f, 0x63, 0x75, 0x74, 0x6c, 0x61, 0x73, 0x73, 0x5f, 0x73, 0x77, 0x65
        /*0022*/ 	.byte	0x65, 0x70, 0x5f, 0x73, 0x72, 0x63, 0x2f, 0x69, 0x6e, 0x63, 0x6c, 0x75, 0x64, 0x65, 0x2f, 0x63
        /*0032*/ 	.byte	0x75, 0x74, 0x6c, 0x61, 0x73, 0x73, 0x2f, 0x67, 0x65, 0x6d, 0x6d, 0x2f, 0x63, 0x6f, 0x6c, 0x6c
        /*0042*/ 	.byte	0x65, 0x63, 0x74, 0x69, 0x76, 0x65, 0x2f, 0x73, 0x6d, 0x39, 0x30, 0x5f, 0x6d, 0x6d, 0x61, 0x5f
        /*0052*/ 	.byte	0x74, 0x6d, 0x61, 0x5f, 0x67, 0x6d, 0x6d, 0x61, 0x5f, 0x73, 0x73, 0x5f, 0x77, 0x61, 0x72, 0x70
        /*0062*/ 	.byte	0x73, 0x70, 0x65, 0x63, 0x69, 0x61, 0x6c, 0x69, 0x7a, 0x65, 0x64, 0x2e, 0x68, 0x70, 0x70, 0x00
	.type		__unnamed_1,@object
	.size		__unnamed_1,(.L_0 - __unnamed_1)
__unnamed_1:
        /*0072*/ 	.byte	0x76, 0x6f, 0x69, 0x64, 0x20, 0x63, 0x75, 0x74, 0x6c, 0x61, 0x73, 0x73, 0x3a, 0x3a, 0x67, 0x65
        /* <DEDUP_REMOVED lines=172> */
        /*0b42*/ 	.byte	0x74, 0x69, 0x74, 0x79, 0x5d, 0x00
.L_0:


//--------------------- .nv.shared._ZN7cutlass13device_kernelINS_4gemm6kernel13GemmUniversalIN4cute5tupleIJiiiiEEENS1_10collective13CollectiveMmaINS1_34MainloopSm90TmaGmmaWarpSpecializedILi37ENS5_IJNS4_1CILi1EEENSA_ILi4EEESB_EEENS1_32KernelTmaWarpSpecializedPingpongEEENS5_IJNSA_ILi64EEENSA_ILi128EEENSA_ILi32EEEEEEaNS5_IJlSB_lEEEaSK_NS4_8TiledMMAINS4_8MMA_AtomIJNS4_4SM904GMMA27MMA_64x128x32_S32S8S8_SS_TNEEEENS4_6LayoutINS5_IJSB_SB_SB_EEENS5_IJNSA_ILi0EEEST_ST_EEEEENS5_IJNS4_10UnderscoreESW_SW_EEEEENS4_23SM90_TMA_LOAD_MULTICASTENS4_14ComposedLayoutINS4_7SwizzleILi1ELi4ELi3EEENS4_18smem_ptr_flag_bitsILi8EEENSR_INS5_IJNSA_ILi8EEESI_EEENS5_IJSI_SB_EEEEEEEvNS4_8identityENS4_13SM90_TMA_LOADES19_vS1A_EENS_8epilogue10collective6detail29Sm90TmaWarpSpecializedAdapterINS1E_15DefaultEpilogueIaSK_SK_NS1D_6thread17LinearCombinationIaLi1EiiLNS1I_9ScaleType4KindE0ELNS_15FloatRoundStyleE2EaEENS1_15EpilogueDefaultEEEEEvvEEEEvNT_6ParamsE --------------------------
	.section	.nv.shared._ZN7cutlass13device_kernelINS_4gemm6kernel13GemmUniversalIN4cute5tupleIJiiiiEEENS1_10collective13CollectiveMmaINS1_34MainloopSm90TmaGmmaWarpSpecializedILi37ENS5_IJNS4_1CILi1EEENSA_ILi4EEESB_EEENS1_32KernelTmaWarpSpecializedPingpongEEENS5_IJNSA_ILi64EEENSA_ILi128EEENSA_ILi32EEEEEEaNS5_IJlSB_lEEEaSK_NS4_8TiledMMAINS4_8MMA_AtomIJNS4_4SM904GMMA27MMA_64x128x32_S32S8S8_SS_TNEEEENS4_6LayoutINS5_IJSB_SB_SB_EEENS5_IJNSA_ILi0EEEST_ST_EEEEENS5_IJNS4_10UnderscoreESW_SW_EEEEENS4_23SM90_TMA_LOAD_MULTICASTENS4_14ComposedLayoutINS4_7SwizzleILi1ELi4ELi3EEENS4_18smem_ptr_flag_bitsILi8EEENSR_INS5_IJNSA_ILi8EEESI_EEENS5_IJSI_SB_EEEEEEEvNS4_8identityENS4_13SM90_TMA_LOADES19_vS1A_EENS_8epilogue10collective6detail29Sm90TmaWarpSpecializedAdapterINS1E_15DefaultEpilogueIaSK_SK_NS1D_6thread17LinearCombinationIaLi1EiiLNS1I_9ScaleType4KindE0ELNS_15FloatRoundStyleE2EaEENS1_15EpilogueDefaultEEEEEvvEEEEvNT_6ParamsE,"aw",@nobits
	.sectionflags	@""
	.align	16
	.zero		1024


//--------------------- .nv.shared.reserved.0     --------------------------
	.section	.nv.shared.reserved.0,"aw",@nobits
	.weak		__nv_reservedSMEM_offset_0_alias
	.size		__nv_reservedSMEM_offset_0_alias, 0, 0
	.other		__nv_reservedSMEM_offset_0_alias,@"STO_CUDA_RESERVED_SHARED STV_DEFAULT"
__nv_reservedSMEM_offset_0_alias:
	.zero		0


//--------------------- .nv.global                --------------------------
	.section	.nv.global,"aw",@nobits
.nv.global:
	.type		_ZN40_INTERNAL_93e2fff5_4_k_cu_09cdbb83_221284cute1_E,@object
	.size		_ZN40_INTERNAL_93e2fff5_4_k_cu_09cdbb83_221284cute1_E,(_ZN40_INTERNAL_93e2fff5_4_k_cu_09cdbb83_221284cuda3std3__45__cpo6cbeginE - _ZN40_INTERNAL_93e2fff5_4_k_cu_09cdbb83_221284cute1_E)
_ZN40_INTERNAL_93e2fff5_4_k_cu_09cdbb83_221284cute1_E:
	.zero		1
	.type		_ZN40_INTERNAL_93e2fff5_4_k_cu_09cdbb83_221284cuda3std3__45__cpo6cbeginE,@object
	.size		_ZN40_INTERNAL_93e2fff5_4_k_cu_09cdbb83_221284cuda3std3__45__cpo6cbeginE,(_ZN40_INTERNAL_93e2fff5_4_k_cu_09cdbb83_221284cuda3std3__48in_placeE - _ZN40_INTERNAL_93e2fff5_4_k_cu_09cdbb83_221284cuda3std3__45__cpo6cbeginE)
_ZN40_INTERNAL_93e2fff5_4_k_cu_09cdbb83_221284cuda3std3__45__cpo6cbeginE:
	.zero		1
	.type		_ZN40_INTERNAL_93e2fff5_4_k_cu_09cdbb83_221284cuda3std3__48in_placeE,@object
	.size		_ZN40_INTERNAL_93e2fff5_4_k_cu_09cdbb83_221284cuda3std3__48in_placeE,(_ZN40_INTERNAL_93e2fff5_4_k_cu_09cdbb83_221284cuda3std6ranges3__45__cpo9iter_moveE - _ZN40_INTERNAL_93e2fff5_4_k_cu_09cdbb83_221284cuda3std3__48in_placeE)
_ZN40_INTERNAL_93e2fff5_4_k_cu_09cdbb83_221284cuda3std3__48in_placeE:
	.zero		1
	.type		_ZN40_INTERNAL_93e2fff5_4_k_cu_09cdbb83_221284cuda3std6ranges3__45__cpo9iter_moveE,@object
	.size		_ZN40_INTERNAL_93e2fff5_4_k_cu_09cdbb83_221284cuda3std6ranges3__45__cpo9iter_moveE,(_ZN40_INTERNAL_93e2fff5_4_k_cu_09cdbb83_221284cuda3std3__45__cpo5beginE - _ZN40_INTERNAL_93e2fff5_4_k_cu_09cdbb83_221284cuda3std6ranges3__45__cpo9iter_moveE)
_ZN40_INTERNAL_93e2fff5_4_k_cu_09cdbb83_221284cuda3std6ranges3__45__cpo9iter_moveE:
	.zero		1
	.type		_ZN40_INTERNAL_93e2fff5_4_k_cu_09cdbb83_221284cuda3std3__45__cpo5beginE,@object
	.size		_ZN40_INTERNAL_93e2fff5_4_k_cu_09cdbb83_221284cuda3std3__45__cpo5beginE,(_ZN40_INTERNAL_93e2fff5_4_k_cu_09cdbb83_221284cuda3std3__442_GLOBAL__N__93e2fff5_4_k_cu_09cdbb83_221286ignoreE - _ZN40_INTERNAL_93e2fff5_4_k_cu_09cdbb83_221284cuda3std3__45__cpo5beginE)
_ZN40_INTERNAL_93e2fff5_4_k_cu_09cdbb83_221284cuda3std3__45__cpo5beginE:
	.zero		1
	.type		_ZN40_INTERNAL_93e2fff5_4_k_cu_09cdbb83_221284cuda3std3__442_GLOBAL__N__93e2fff5_4_k_cu_09cdbb83_221286ignoreE,@object
	.size		_ZN40_INTERNAL_93e2fff5_4_k_cu_09cdbb83_221284cuda3std3__442_GLOBAL__N__93e2fff5_4_k_cu_09cdbb83_221286ignoreE,(_ZN40_INTERNAL_93e2fff5_4_k_cu_09cdbb83_221284cute7productE - _ZN40_INTERNAL_93e2fff5_4_k_cu_09cdbb83_221284cuda3std3__442_GLOBAL__N__93e2fff5_4_k_cu_09cdbb83_221286ignoreE)
_ZN40_INTERNAL_93e2fff5_4_k_cu_09cdbb83_221284cuda3std3__442_GLOBAL__N__93e2fff5_4_k_cu_09cdbb83_221286ignoreE:
	.zero		1
	.type		_ZN40_INTERNAL_93e2fff5_4_k_cu_09cdbb83_221284cute7productE,@object
	.size		_ZN40_INTERNAL_93e2fff5_4_k_cu_09cdbb83_221284cute7productE,(_ZN40_INTERNAL_93e2fff5_4_k_cu_09cdbb83_221284cuda3std3__45__cpo3endE - _ZN40_INTERNAL_93e2fff5_4_k_cu_09cdbb83_221284cute7productE)
_ZN40_INTERNAL_93e2fff5_4_k_cu_09cdbb83_221284cute7productE:
	.zero		1
	.type		_ZN40_INTERNAL_93e2fff5_4_k_cu_09cdbb83_221284cuda3std3__45__cpo3endE,@object
	.size		_ZN40_INTERNAL_93e2fff5_4_k_cu_09cdbb83_221284cuda3std3__45__cpo3endE,(_ZN40_INTERNAL_93e2fff5_4_k_cu_09cdbb83_221284cuda3std3__419piecewise_constructE - _ZN40_INTERNAL_93e2fff5_4_k_cu_09cdbb83_221284cuda3std3__45__cpo3endE)
_ZN40_INTERNAL_93e2fff5_4_k_cu_09cdbb83_221284cuda3std3__45__cpo3endE:
	.zero		1
	.type		_ZN40_INTERNAL_93e2fff5_4_k_cu_09cdbb83_221284cuda3std3__419piecewise_constructE,@object
	.size		_ZN40_INTERNAL_93e2fff5_4_k_cu_09cdbb83_221284cuda3std3__419piecewise_constructE,(_ZN40_INTERNAL_93e2fff5_4_k_cu_09cdbb83_221284cuda3std3__45__cpo4cendE - _ZN40_INTERNAL_93e2fff5_4_k_cu_09cdbb83_221284cuda3std3__419piecewise_constructE)
_ZN40_INTERNAL_93e2fff5_4_k_cu_09cdbb83_221284cuda3std3__419piecewise_constructE:
	.zero		1
	.type		_ZN40_INTERNAL_93e2fff5_4_k_cu_09cdbb83_221284cuda3std3__45__cpo4cendE,@object
	.size		_ZN40_INTERNAL_93e2fff5_4_k_cu_09cdbb83_221284cuda3std3__45__cpo4cendE,(_ZN40_INTERNAL_93e2fff5_4_k_cu_09cdbb83_221284cuda3std6ranges3__45__cpo4swapE - _ZN40_INTERNAL_93e2fff5_4_k_cu_09cdbb83_221284cuda3std3__45__cpo4cendE)
_ZN40_INTERNAL_93e2fff5_4_k_cu_09cdbb83_221284cuda3std3__45__cpo4cendE:
	.zero		1
	.type		_ZN40_INTERNAL_93e2fff5_4_k_cu_09cdbb83_221284cuda3std6ranges3__45__cpo4swapE,@object
	.size		_ZN40_INTERNAL_93e2fff5_4_k_cu_09cdbb83_221284cuda3std6ranges3__45__cpo4swapE,(.L_8 - _ZN40_INTERNAL_93e2fff5_4_k_cu_09cdbb83_221284cuda3std6ranges3__45__cpo4swapE)
_ZN40_INTERNAL_93e2fff5_4_k_cu_09cdbb83_221284cuda3std6ranges3__45__cpo4swapE:
	.zero		1
.L_8:


//--------------------- .nv.constant0._ZN7cutlass13device_kernelINS_4gemm6kernel13GemmUniversalIN4cute5tupleIJiiiiEEENS1_10collective13CollectiveMmaINS1_34MainloopSm90TmaGmmaWarpSpecializedILi37ENS5_IJNS4_1CILi1EEENSA_ILi4EEESB_EEENS1_32KernelTmaWarpSpecializedPingpongEEENS5_IJNSA_ILi64EEENSA_ILi128EEENSA_ILi32EEEEEEaNS5_IJlSB_lEEEaSK_NS4_8TiledMMAINS4_8MMA_AtomIJNS4_4SM904GMMA27MMA_64x128x32_S32S8S8_SS_TNEEEENS4_6LayoutINS5_IJSB_SB_SB_EEENS5_IJNSA_ILi0EEEST_ST_EEEEENS5_IJNS4_10UnderscoreESW_SW_EEEEENS4_23SM90_TMA_LOAD_MULTICASTENS4_14ComposedLayoutINS4_7SwizzleILi1ELi4ELi3EEENS4_18smem_ptr_flag_bitsILi8EEENSR_INS5_IJNSA_ILi8EEESI_EEENS5_IJSI_SB_EEEEEEEvNS4_8identityENS4_13SM90_TMA_LOADES19_vS1A_EENS_8epilogue10collective6detail29Sm90TmaWarpSpecializedAdapterINS1E_15DefaultEpilogueIaSK_SK_NS1D_6thread17LinearCombinationIaLi1EiiLNS1I_9ScaleType4KindE0ELNS_15FloatRoundStyleE2EaEENS1_15EpilogueDefaultEEEEEvvEEEEvNT_6ParamsE --------------------------
	.section	.nv.constant0._ZN7cutlass13device_kernelINS_4gemm6kernel13GemmUniversalIN4cute5tupleIJiiiiEEENS1_10collective13CollectiveMmaINS1_34MainloopSm90TmaGmmaWarpSpecializedILi37ENS5_IJNS4_1CILi1EEENSA_ILi4EEESB_EEENS1_32KernelTmaWarpSpecializedPingpongEEENS5_IJNSA_ILi64EEENSA_ILi128EEENSA_ILi32EEEEEEaNS5_IJlSB_lEEEaSK_NS4_8TiledMMAINS4_8MMA_AtomIJNS4_4SM904GMMA27MMA_64x128x32_S32S8S8_SS_TNEEEENS4_6LayoutINS5_IJSB_SB_SB_EEENS5_IJNSA_ILi0EEEST_ST_EEEEENS5_IJNS4_10UnderscoreESW_SW_EEEEENS4_23SM90_TMA_LOAD_MULTICASTENS4_14ComposedLayoutINS4_7SwizzleILi1ELi4ELi3EEENS4_18smem_ptr_flag_bitsILi8EEENSR_INS5_IJNSA_ILi8EEESI_EEENS5_IJSI_SB_EEEEEEEvNS4_8identityENS4_13SM90_TMA_LOADES19_vS1A_EENS_8epilogue10collective6detail29Sm90TmaWarpSpecializedAdapterINS1E_15DefaultEpilogueIaSK_SK_NS1D_6thread17LinearCombinationIaLi1EiiLNS1I_9ScaleType4KindE0ELNS_15FloatRoundStyleE2EaEENS1_15EpilogueDefaultEEEEEvvEEEEvNT_6ParamsE,"a",@progbits
	.sectionflags	@""
	.align	4
.nv.constant0._ZN7cutlass13device_kernelINS_4gemm6kernel13GemmUniversalIN4cute5tupleIJiiiiEEENS1_10collective13CollectiveMmaINS1_34MainloopSm90TmaGmmaWarpSpecializedILi37ENS5_IJNS4_1CILi1EEENSA_ILi4EEESB_EEENS1_32KernelTmaWarpSpecializedPingpongEEENS5_IJNSA_ILi64EEENSA_ILi128EEENSA_ILi32EEEEEEaNS5_IJlSB_lEEEaSK_NS4_8TiledMMAINS4_8MMA_AtomIJNS4_4SM904GMMA27MMA_64x128x32_S32S8S8_SS_TNEEEENS4_6LayoutINS5_IJSB_SB_SB_EEENS5_IJNSA_ILi0EEEST_ST_EEEEENS5_IJNS4_10UnderscoreESW_SW_EEEEENS4_23SM90_TMA_LOAD_MULTICASTENS4_14ComposedLayoutINS4_7SwizzleILi1ELi4ELi3EEENS4_18smem_ptr_flag_bitsILi8EEENSR_INS5_IJNSA_ILi8EEESI_EEENS5_IJSI_SB_EEEEEEEvNS4_8identityENS4_13SM90_TMA_LOADES19_vS1A_EENS_8epilogue10collective6detail29Sm90TmaWarpSpecializedAdapterINS1E_15DefaultEpilogueIaSK_SK_NS1D_6thread17LinearCombinationIaLi1EiiLNS1I_9ScaleType4KindE0ELNS_15FloatRoundStyleE2EaEENS1_15EpilogueDefaultEEEEEvvEEEEvNT_6ParamsE:
	.zero		1664


//--------------------- SYMBOLS --------------------------

	.type		.nv.reservedSmem.offset0,@object
	.size		.nv.reservedSmem.offset0,0x4
	.type		__assertfail,@function
